//
// Generated by NVIDIA NVVM Compiler
//
// Compiler Build ID: CL-36424714
// Cuda compilation tools, release 13.0, V13.0.88
// Based on NVVM 20.0.0
//

.version 9.0
.target sm_100
.address_size 64

	// .globl	_Z12updateKernelffffiPiPfiS0_i

.visible .entry _Z12updateKernelffffiPiPfiS0_i(
	.param .f32 _Z12updateKernelffffiPiPfiS0_i_param_0,
	.param .f32 _Z12updateKernelffffiPiPfiS0_i_param_1,
	.param .f32 _Z12updateKernelffffiPiPfiS0_i_param_2,
	.param .f32 _Z12updateKernelffffiPiPfiS0_i_param_3,
	.param .u32 _Z12updateKernelffffiPiPfiS0_i_param_4,
	.param .u64 .ptr .align 1 _Z12updateKernelffffiPiPfiS0_i_param_5,
	.param .u64 .ptr .align 1 _Z12updateKernelffffiPiPfiS0_i_param_6,
	.param .u32 _Z12updateKernelffffiPiPfiS0_i_param_7,
	.param .u64 .ptr .align 1 _Z12updateKernelffffiPiPfiS0_i_param_8,
	.param .u32 _Z12updateKernelffffiPiPfiS0_i_param_9
)
{
	.reg .pred 	%p<20>;
	.reg .b32 	%r<77>;
	.reg .b32 	%f<108>;
	.reg .b64 	%rd<20>;
	.reg .b64 	%fd<191>;

	ld.param.f32 	%f14, [_Z12updateKernelffffiPiPfiS0_i_param_1];
	ld.param.u32 	%r23, [_Z12updateKernelffffiPiPfiS0_i_param_4];
	ld.param.u64 	%rd7, [_Z12updateKernelffffiPiPfiS0_i_param_5];
	ld.param.u64 	%rd9, [_Z12updateKernelffffiPiPfiS0_i_param_6];
	ld.param.u32 	%r22, [_Z12updateKernelffffiPiPfiS0_i_param_9];
	cvta.to.global.u64 	%rd1, %rd9;
	cvta.to.global.u64 	%rd2, %rd7;
	mov.u32 	%r24, %ctaid.x;
	mov.u32 	%r25, %ctaid.y;
	mov.u32 	%r26, %nctaid.x;
	mad.lo.s32 	%r1, %r25, %r26, %r24;
	mov.u32 	%r27, %tid.x;
	mov.u32 	%r28, %ntid.x;
	mad.lo.s32 	%r29, %r1, -27, %r27;
	mad.lo.s32 	%r2, %r1, %r28, %r29;
	setp.ge.s32 	%p1, %r1, %r23;
	@%p1 bra 	$L__BB0_16;
	mul.wide.s32 	%rd10, %r1, 4;
	add.s64 	%rd11, %rd2, %rd10;
	ld.global.u32 	%r30, [%rd11];
	mad.lo.s32 	%r31, %r1, 37, %r30;
	setp.ge.s32 	%p2, %r2, %r31;
	@%p2 bra 	$L__BB0_16;
	ld.param.f32 	%f105, [_Z12updateKernelffffiPiPfiS0_i_param_0];
	shl.b32 	%r33, %r2, 3;
	mul.wide.s32 	%rd12, %r33, 4;
	add.s64 	%rd3, %rd1, %rd12;
	ld.global.f32 	%f16, [%rd3];
	cvt.rzi.s32.f32 	%r3, %f16;
	ld.global.f32 	%f1, [%rd3+4];
	ld.global.f32 	%f2, [%rd3+8];
	ld.global.f32 	%f3, [%rd3+12];
	ld.global.f32 	%f4, [%rd3+16];
	mul.lo.s32 	%r4, %r22, %r1;
	cvt.f64.f32 	%fd12, %f105;
	mul.f64 	%fd13, %fd12, 0d3FE0000000000000;
	cvt.f64.f32 	%fd14, %f14;
	div.rn.f64 	%fd1, %fd13, %fd14;
	neg.f32 	%f5, %f105;
	mov.b32 	%r73, 0;
$L__BB0_3:
	ld.param.u64 	%rd19, [_Z12updateKernelffffiPiPfiS0_i_param_8];
	ld.param.u64 	%rd18, [_Z12updateKernelffffiPiPfiS0_i_param_5];
	shl.b32 	%r34, %r73, 2;
	add.s32 	%r35, %r34, %r4;
	cvta.to.global.u64 	%rd13, %rd19;
	mul.wide.s32 	%rd14, %r35, 4;
	add.s64 	%rd4, %rd13, %rd14;
	ld.global.f32 	%f17, [%rd4];
	cvt.rzi.s32.f32 	%r6, %f17;
	cvta.to.global.u64 	%rd15, %rd18;
	mul.wide.s32 	%rd16, %r6, 4;
	add.s64 	%rd5, %rd15, %rd16;
	ld.global.u32 	%r74, [%rd5];
	setp.lt.s32 	%p3, %r74, 1;
	@%p3 bra 	$L__BB0_15;
	ld.param.u32 	%r72, [_Z12updateKernelffffiPiPfiS0_i_param_7];
	mul.lo.s32 	%r8, %r6, %r72;
	mov.b32 	%r75, 0;
$L__BB0_5:
	shl.b32 	%r37, %r75, 3;
	add.s32 	%r38, %r37, %r8;
	mul.wide.s32 	%rd17, %r38, 4;
	add.s64 	%rd6, %rd1, %rd17;
	ld.global.f32 	%f18, [%rd6];
	cvt.rzi.s32.f32 	%r39, %f18;
	setp.eq.s32 	%p4, %r3, %r39;
	@%p4 bra 	$L__BB0_14;
	ld.param.f32 	%f107, [_Z12updateKernelffffiPiPfiS0_i_param_2];
	ld.global.f32 	%f6, [%rd6+4];
	ld.global.f32 	%f19, [%rd4+12];
	ld.global.f32 	%f20, [%rd4+8];
	ld.global.f32 	%f21, [%rd4+4];
	ld.global.f32 	%f22, [%rd6+16];
	ld.global.f32 	%f23, [%rd6+12];
	ld.global.f32 	%f24, [%rd6+8];
	add.f32 	%f25, %f21, %f24;
	sub.f32 	%f7, %f2, %f25;
	add.f32 	%f26, %f20, %f23;
	sub.f32 	%f8, %f3, %f26;
	add.f32 	%f27, %f19, %f22;
	sub.f32 	%f9, %f4, %f27;
	mul.f32 	%f28, %f7, %f7;
	fma.rn.f32 	%f29, %f8, %f8, %f28;
	fma.rn.f32 	%f30, %f9, %f9, %f29;
	sqrt.rn.f32 	%f10, %f30;
	setp.geu.f32 	%p5, %f10, %f107;
	@%p5 bra 	$L__BB0_14;
	ld.param.f32 	%f106, [_Z12updateKernelffffiPiPfiS0_i_param_0];
	mul.f32 	%f31, %f14, %f10;
	cvt.f64.f32 	%fd15, %f31;
	add.f64 	%fd2, %fd1, %fd15;
	sub.f64 	%fd3, %fd15, %fd1;
	mul.f32 	%f11, %f106, %f10;
	fma.rn.f32 	%f32, %f11, 0f3BBB989D, 0f3F000000;
	cvt.sat.f32.f32 	%f33, %f32;
	mov.f32 	%f34, 0f4B400001;
	mov.f32 	%f35, 0f437C0000;
	fma.rm.f32 	%f36, %f33, %f35, %f34;
	add.f32 	%f37, %f36, 0fCB40007F;
	neg.f32 	%f38, %f37;
	fma.rn.f32 	%f39, %f11, 0f3FB8AA3B, %f38;
	fma.rn.f32 	%f40, %f11, 0f32A57060, %f39;
	mov.b32 	%r40, %f36;
	shl.b32 	%r41, %r40, 23;
	mov.b32 	%f41, %r41;
	ex2.approx.ftz.f32 	%f42, %f40;
	mul.f32 	%f12, %f42, %f41;
	{
	.reg .b32 %temp; 
	mov.b64 	{%temp, %r11}, %fd2;
	}
	and.b32  	%r12, %r11, 2147483647;
	{
	.reg .b32 %temp; 
	mov.b64 	{%r13, %temp}, %fd2;
	}
	setp.gt.u32 	%p6, %r12, 2146435071;
	@%p6 bra 	$L__BB0_9;
	mov.b64 	%fd19, {%r13, %r12};
	add.f64 	%fd20, %fd19, 0dC010000000000000;
	add.f64 	%fd21, %fd19, 0d4010000000000000;
	rcp.approx.ftz.f64 	%fd22, %fd21;
	neg.f64 	%fd23, %fd21;
	fma.rn.f64 	%fd24, %fd23, %fd22, 0d3FF0000000000000;
	fma.rn.f64 	%fd25, %fd24, %fd24, %fd24;
	fma.rn.f64 	%fd26, %fd25, %fd22, %fd22;
	mul.f64 	%fd27, %fd20, %fd26;
	mov.f64 	%fd28, 0d3FF0000000000000;
	add.rn.f64 	%fd29, %fd27, %fd28;
	fma.rn.f64 	%fd30, %fd29, 0dC010000000000000, %fd19;
	neg.f64 	%fd31, %fd27;
	fma.rn.f64 	%fd32, %fd31, %fd19, %fd30;
	fma.rn.f64 	%fd33, %fd26, %fd32, %fd27;
	fma.rn.f64 	%fd34, %fd33, 0dBDF8774AD4E0BFD7, 0dBE44E1C6FD03D328;
	fma.rn.f64 	%fd35, %fd34, %fd33, 0dBE4330149F7A56B6;
	fma.rn.f64 	%fd36, %fd35, %fd33, 0d3E7BEDDED8376273;
	fma.rn.f64 	%fd37, %fd36, %fd33, 0d3E6F9254C3ABF22B;
	fma.rn.f64 	%fd38, %fd37, %fd33, 0dBEAB9068C2148CF0;
	fma.rn.f64 	%fd39, %fd38, %fd33, 0d3E94C6454DB34009;
	fma.rn.f64 	%fd40, %fd39, %fd33, 0d3ED7F1C378F2311D;
	fma.rn.f64 	%fd41, %fd40, %fd33, 0dBEE78E051C6D5C58;
	fma.rn.f64 	%fd42, %fd41, %fd33, 0dBEF995B4EAD14A90;
	fma.rn.f64 	%fd43, %fd42, %fd33, 0d3F23BE27CF0A29B2;
	fma.rn.f64 	%fd44, %fd43, %fd33, 0dBF2A1DEF3E81672E;
	fma.rn.f64 	%fd45, %fd44, %fd33, 0dBF48D4ABE68C1713;
	fma.rn.f64 	%fd46, %fd45, %fd33, 0d3F749C67210DD6B4;
	fma.rn.f64 	%fd47, %fd46, %fd33, 0dBF9096238568E357;
	fma.rn.f64 	%fd48, %fd47, %fd33, 0d3FA3079EDF8C2DC9;
	fma.rn.f64 	%fd49, %fd48, %fd33, 0dBFB0FB06DFF601FC;
	fma.rn.f64 	%fd50, %fd49, %fd33, 0d3FB7FEE004DFBCDC;
	fma.rn.f64 	%fd51, %fd50, %fd33, 0dBFB9DDB23C3DB8C6;
	fma.rn.f64 	%fd52, %fd51, %fd33, 0d3FB16ECEFCFA5FDA;
	fma.rn.f64 	%fd53, %fd52, %fd33, 0d3F8F7F5DF66FB6D6;
	fma.rn.f64 	%fd54, %fd53, %fd33, 0dBFC1DF1AD154A29D;
	fma.rn.f64 	%fd55, %fd54, %fd33, 0d3FF3BA5916E9FD7F;
	fma.rn.f64 	%fd56, %fd19, 0d4000000000000000, 0d3FF0000000000000;
	rcp.approx.ftz.f64 	%fd57, %fd56;
	neg.f64 	%fd58, %fd56;
	fma.rn.f64 	%fd59, %fd58, %fd57, 0d3FF0000000000000;
	fma.rn.f64 	%fd60, %fd59, %fd59, %fd59;
	fma.rn.f64 	%fd61, %fd60, %fd57, %fd57;
	mul.f64 	%fd62, %fd61, %fd55;
	mul.f64 	%fd63, %fd62, 0dC000000000000000;
	fma.rn.f64 	%fd64, %fd19, %fd63, %fd55;
	neg.f64 	%fd65, %fd62;
	add.rn.f64 	%fd66, %fd64, %fd65;
	fma.rn.f64 	%fd67, %fd66, %fd61, %fd62;
	neg.f64 	%fd68, %fd19;
	mul.f64 	%fd69, %fd19, %fd68;
	fma.rn.f64 	%fd70, %fd69, 0d3FF71547652B82FE, 0d4338000000000000;
	{
	.reg .b32 %temp; 
	mov.b64 	{%r42, %temp}, %fd70;
	}
	mov.f64 	%fd71, 0dC338000000000000;
	add.rn.f64 	%fd72, %fd70, %fd71;
	fma.rn.f64 	%fd73, %fd72, 0dBFE62E42FEFA39EF, %fd69;
	fma.rn.f64 	%fd74, %fd72, 0dBC7ABC9E3B39803F, %fd73;
	fma.rn.f64 	%fd75, %fd74, 0d3E5ADE1569CE2BDF, 0d3E928AF3FCA213EA;
	fma.rn.f64 	%fd76, %fd75, %fd74, 0d3EC71DEE62401315;
	fma.rn.f64 	%fd77, %fd76, %fd74, 0d3EFA01997C89EB71;
	fma.rn.f64 	%fd78, %fd77, %fd74, 0d3F2A01A014761F65;
	fma.rn.f64 	%fd79, %fd78, %fd74, 0d3F56C16C1852B7AF;
	fma.rn.f64 	%fd80, %fd79, %fd74, 0d3F81111111122322;
	fma.rn.f64 	%fd81, %fd80, %fd74, 0d3FA55555555502A1;
	fma.rn.f64 	%fd82, %fd81, %fd74, 0d3FC5555555555511;
	fma.rn.f64 	%fd83, %fd82, %fd74, 0d3FE000000000000B;
	fma.rn.f64 	%fd84, %fd83, %fd74, 0d3FF0000000000000;
	fma.rn.f64 	%fd85, %fd84, %fd74, 0d3FF0000000000000;
	shr.u32 	%r43, %r42, 31;
	add.s32 	%r44, %r42, %r43;
	shr.s32 	%r45, %r44, 1;
	{
	.reg .b32 %temp; 
	mov.b64 	{%r46, %temp}, %fd85;
	}
	{
	.reg .b32 %temp; 
	mov.b64 	{%temp, %r47}, %fd85;
	}
	shl.b32 	%r48, %r45, 20;
	add.s32 	%r49, %r47, %r48;
	mov.b64 	%fd86, {%r46, %r49};
	sub.s32 	%r50, %r42, %r45;
	shl.b32 	%r51, %r50, 20;
	add.s32 	%r52, %r51, 1072693248;
	mov.b32 	%r53, 0;
	mov.b64 	%fd87, {%r53, %r52};
	mul.f64 	%fd88, %fd87, %fd86;
	neg.f64 	%fd89, %fd69;
	fma.rn.f64 	%fd90, %fd68, %fd19, %fd89;
	fma.rn.f64 	%fd91, %fd88, %fd90, %fd88;
	mul.f64 	%fd92, %fd91, %fd67;
	setp.gt.u32 	%p10, %r12, 1077624832;
	selp.f64 	%fd93, 0d0000000000000000, %fd92, %p10;
	setp.lt.s32 	%p11, %r11, 0;
	mov.f64 	%fd94, 0d4000000000000000;
	sub.f64 	%fd95, %fd94, %fd93;
	selp.f64 	%fd189, %fd95, %fd93, %p11;
	bra.uni 	$L__BB0_10;
$L__BB0_9:
	setp.eq.s32 	%p7, %r12, 2146435072;
	setp.eq.s32 	%p8, %r13, 0;
	setp.lt.s32 	%p9, %r11, 0;
	selp.f64 	%fd16, 0d4000000000000000, 0d0000000000000000, %p9;
	add.f64 	%fd17, %fd2, %fd2;
	selp.f64 	%fd18, %fd16, %fd17, %p8;
	selp.f64 	%fd189, %fd18, %fd17, %p7;
$L__BB0_10:
	mul.f32 	%f43, %f10, %f10;
	cvt.f64.f32 	%fd96, %f43;
	mov.f64 	%fd97, 0d3FE0000000000000;
	div.rn.f64 	%fd7, %fd97, %fd96;
	cvt.f64.f32 	%fd98, %f12;
	mul.f64 	%fd99, %fd7, %fd98;
	mul.f64 	%fd8, %fd99, %fd189;
	{
	.reg .b32 %temp; 
	mov.b64 	{%temp, %r14}, %fd3;
	}
	and.b32  	%r15, %r14, 2147483647;
	{
	.reg .b32 %temp; 
	mov.b64 	{%r16, %temp}, %fd3;
	}
	setp.gt.u32 	%p12, %r15, 2146435071;
	@%p12 bra 	$L__BB0_12;
	mov.b64 	%fd103, {%r16, %r15};
	add.f64 	%fd104, %fd103, 0dC010000000000000;
	add.f64 	%fd105, %fd103, 0d4010000000000000;
	rcp.approx.ftz.f64 	%fd106, %fd105;
	neg.f64 	%fd107, %fd105;
	fma.rn.f64 	%fd108, %fd107, %fd106, 0d3FF0000000000000;
	fma.rn.f64 	%fd109, %fd108, %fd108, %fd108;
	fma.rn.f64 	%fd110, %fd109, %fd106, %fd106;
	mul.f64 	%fd111, %fd104, %fd110;
	mov.f64 	%fd112, 0d3FF0000000000000;
	add.rn.f64 	%fd113, %fd111, %fd112;
	fma.rn.f64 	%fd114, %fd113, 0dC010000000000000, %fd103;
	neg.f64 	%fd115, %fd111;
	fma.rn.f64 	%fd116, %fd115, %fd103, %fd114;
	fma.rn.f64 	%fd117, %fd110, %fd116, %fd111;
	fma.rn.f64 	%fd118, %fd117, 0dBDF8774AD4E0BFD7, 0dBE44E1C6FD03D328;
	fma.rn.f64 	%fd119, %fd118, %fd117, 0dBE4330149F7A56B6;
	fma.rn.f64 	%fd120, %fd119, %fd117, 0d3E7BEDDED8376273;
	fma.rn.f64 	%fd121, %fd120, %fd117, 0d3E6F9254C3ABF22B;
	fma.rn.f64 	%fd122, %fd121, %fd117, 0dBEAB9068C2148CF0;
	fma.rn.f64 	%fd123, %fd122, %fd117, 0d3E94C6454DB34009;
	fma.rn.f64 	%fd124, %fd123, %fd117, 0d3ED7F1C378F2311D;
	fma.rn.f64 	%fd125, %fd124, %fd117, 0dBEE78E051C6D5C58;
	fma.rn.f64 	%fd126, %fd125, %fd117, 0dBEF995B4EAD14A90;
	fma.rn.f64 	%fd127, %fd126, %fd117, 0d3F23BE27CF0A29B2;
	fma.rn.f64 	%fd128, %fd127, %fd117, 0dBF2A1DEF3E81672E;
	fma.rn.f64 	%fd129, %fd128, %fd117, 0dBF48D4ABE68C1713;
	fma.rn.f64 	%fd130, %fd129, %fd117, 0d3F749C67210DD6B4;
	fma.rn.f64 	%fd131, %fd130, %fd117, 0dBF9096238568E357;
	fma.rn.f64 	%fd132, %fd131, %fd117, 0d3FA3079EDF8C2DC9;
	fma.rn.f64 	%fd133, %fd132, %fd117, 0dBFB0FB06DFF601FC;
	fma.rn.f64 	%fd134, %fd133, %fd117, 0d3FB7FEE004DFBCDC;
	fma.rn.f64 	%fd135, %fd134, %fd117, 0dBFB9DDB23C3DB8C6;
	fma.rn.f64 	%fd136, %fd135, %fd117, 0d3FB16ECEFCFA5FDA;
	fma.rn.f64 	%fd137, %fd136, %fd117, 0d3F8F7F5DF66FB6D6;
	fma.rn.f64 	%fd138, %fd137, %fd117, 0dBFC1DF1AD154A29D;
	fma.rn.f64 	%fd139, %fd138, %fd117, 0d3FF3BA5916E9FD7F;
	fma.rn.f64 	%fd140, %fd103, 0d4000000000000000, 0d3FF0000000000000;
	rcp.approx.ftz.f64 	%fd141, %fd140;
	neg.f64 	%fd142, %fd140;
	fma.rn.f64 	%fd143, %fd142, %fd141, 0d3FF0000000000000;
	fma.rn.f64 	%fd144, %fd143, %fd143, %fd143;
	fma.rn.f64 	%fd145, %fd144, %fd141, %fd141;
	mul.f64 	%fd146, %fd145, %fd139;
	mul.f64 	%fd147, %fd146, 0dC000000000000000;
	fma.rn.f64 	%fd148, %fd103, %fd147, %fd139;
	neg.f64 	%fd149, %fd146;
	add.rn.f64 	%fd150, %fd148, %fd149;
	fma.rn.f64 	%fd151, %fd150, %fd145, %fd146;
	neg.f64 	%fd152, %fd103;
	mul.f64 	%fd153, %fd103, %fd152;
	fma.rn.f64 	%fd154, %fd153, 0d3FF71547652B82FE, 0d4338000000000000;
	{
	.reg .b32 %temp; 
	mov.b64 	{%r54, %temp}, %fd154;
	}
	mov.f64 	%fd155, 0dC338000000000000;
	add.rn.f64 	%fd156, %fd154, %fd155;
	fma.rn.f64 	%fd157, %fd156, 0dBFE62E42FEFA39EF, %fd153;
	fma.rn.f64 	%fd158, %fd156, 0dBC7ABC9E3B39803F, %fd157;
	fma.rn.f64 	%fd159, %fd158, 0d3E5ADE1569CE2BDF, 0d3E928AF3FCA213EA;
	fma.rn.f64 	%fd160, %fd159, %fd158, 0d3EC71DEE62401315;
	fma.rn.f64 	%fd161, %fd160, %fd158, 0d3EFA01997C89EB71;
	fma.rn.f64 	%fd162, %fd161, %fd158, 0d3F2A01A014761F65;
	fma.rn.f64 	%fd163, %fd162, %fd158, 0d3F56C16C1852B7AF;
	fma.rn.f64 	%fd164, %fd163, %fd158, 0d3F81111111122322;
	fma.rn.f64 	%fd165, %fd164, %fd158, 0d3FA55555555502A1;
	fma.rn.f64 	%fd166, %fd165, %fd158, 0d3FC5555555555511;
	fma.rn.f64 	%fd167, %fd166, %fd158, 0d3FE000000000000B;
	fma.rn.f64 	%fd168, %fd167, %fd158, 0d3FF0000000000000;
	fma.rn.f64 	%fd169, %fd168, %fd158, 0d3FF0000000000000;
	shr.u32 	%r55, %r54, 31;
	add.s32 	%r56, %r54, %r55;
	shr.s32 	%r57, %r56, 1;
	{
	.reg .b32 %temp; 
	mov.b64 	{%r58, %temp}, %fd169;
	}
	{
	.reg .b32 %temp; 
	mov.b64 	{%temp, %r59}, %fd169;
	}
	shl.b32 	%r60, %r57, 20;
	add.s32 	%r61, %r59, %r60;
	mov.b64 	%fd170, {%r58, %r61};
	sub.s32 	%r62, %r54, %r57;
	shl.b32 	%r63, %r62, 20;
	add.s32 	%r64, %r63, 1072693248;
	mov.b32 	%r65, 0;
	mov.b64 	%fd171, {%r65, %r64};
	mul.f64 	%fd172, %fd171, %fd170;
	neg.f64 	%fd173, %fd153;
	fma.rn.f64 	%fd174, %fd152, %fd103, %fd173;
	fma.rn.f64 	%fd175, %fd172, %fd174, %fd172;
	mul.f64 	%fd176, %fd175, %fd151;
	setp.gt.u32 	%p16, %r15, 1077624832;
	selp.f64 	%fd177, 0d0000000000000000, %fd176, %p16;
	setp.lt.s32 	%p17, %r14, 0;
	mov.f64 	%fd178, 0d4000000000000000;
	sub.f64 	%fd179, %fd178, %fd177;
	selp.f64 	%fd190, %fd179, %fd177, %p17;
	bra.uni 	$L__BB0_13;
$L__BB0_12:
	setp.eq.s32 	%p13, %r15, 2146435072;
	setp.eq.s32 	%p14, %r16, 0;
	setp.lt.s32 	%p15, %r14, 0;
	selp.f64 	%fd100, 0d4000000000000000, 0d0000000000000000, %p15;
	add.f64 	%fd101, %fd3, %fd3;
	selp.f64 	%fd102, %fd100, %fd101, %p14;
	selp.f64 	%fd190, %fd102, %fd101, %p13;
$L__BB0_13:
	cvt.f64.f32 	%fd180, %f11;
	mul.f32 	%f44, %f10, %f5;
	fma.rn.f32 	%f45, %f44, 0f3BBB989D, 0f3F000000;
	cvt.sat.f32.f32 	%f46, %f45;
	mov.f32 	%f47, 0f4B400001;
	mov.f32 	%f48, 0f437C0000;
	fma.rm.f32 	%f49, %f46, %f48, %f47;
	add.f32 	%f50, %f49, 0fCB40007F;
	neg.f32 	%f51, %f50;
	fma.rn.f32 	%f52, %f44, 0f3FB8AA3B, %f51;
	fma.rn.f32 	%f53, %f44, 0f32A57060, %f52;
	ex2.approx.ftz.f32 	%f54, %f53;
	mov.b32 	%r66, %f49;
	shl.b32 	%r67, %r66, 23;
	mov.b32 	%f55, %r67;
	mul.f32 	%f56, %f54, %f55;
	cvt.rn.f32.f64 	%f57, %fd2;
	cvt.rn.f32.f64 	%f58, %fd3;
	cvt.f64.f32 	%fd181, %f56;
	mul.f64 	%fd182, %fd7, %fd181;
	mul.f64 	%fd183, %fd182, %fd190;
	add.f64 	%fd184, %fd180, 0d3FF0000000000000;
	mul.f64 	%fd185, %fd184, %fd183;
	cvt.rn.f32.f64 	%f59, %fd185;
	mul.f32 	%f60, %f10, 0f3FE2DFC5;
	div.rn.f32 	%f61, %f14, %f60;
	neg.f32 	%f62, %f57;
	mul.f32 	%f63, %f62, %f57;
	fma.rn.f32 	%f64, %f63, 0f3BBB989D, 0f3F000000;
	cvt.sat.f32.f32 	%f65, %f64;
	fma.rm.f32 	%f66, %f65, %f48, %f47;
	add.f32 	%f67, %f66, 0fCB40007F;
	neg.f32 	%f68, %f67;
	fma.rn.f32 	%f69, %f63, 0f3FB8AA3B, %f68;
	fma.rn.f32 	%f70, %f63, 0f32A57060, %f69;
	mov.b32 	%r68, %f66;
	shl.b32 	%r69, %r68, 23;
	mov.b32 	%f71, %r69;
	ex2.approx.ftz.f32 	%f72, %f70;
	mul.f32 	%f73, %f72, %f71;
	neg.f32 	%f74, %f58;
	mul.f32 	%f75, %f74, %f58;
	fma.rn.f32 	%f76, %f75, 0f3BBB989D, 0f3F000000;
	cvt.sat.f32.f32 	%f77, %f76;
	fma.rm.f32 	%f78, %f77, %f48, %f47;
	add.f32 	%f79, %f78, 0fCB40007F;
	neg.f32 	%f80, %f79;
	fma.rn.f32 	%f81, %f75, 0f3FB8AA3B, %f80;
	fma.rn.f32 	%f82, %f75, 0f32A57060, %f81;
	mov.b32 	%r70, %f78;
	shl.b32 	%r71, %r70, 23;
	mov.b32 	%f83, %r71;
	ex2.approx.ftz.f32 	%f84, %f82;
	mul.f32 	%f85, %f84, %f83;
	mul.f32 	%f86, %f56, %f85;
	fma.rn.f32 	%f87, %f12, %f73, %f86;
	mul.f32 	%f88, %f1, %f6;
	mov.f64 	%fd186, 0d3FF0000000000000;
	sub.f64 	%fd187, %fd186, %fd180;
	mul.f64 	%fd188, %fd187, %fd8;
	cvt.rn.f32.f64 	%f89, %fd188;
	add.f32 	%f90, %f89, %f59;
	fma.rn.f32 	%f91, %f61, %f87, %f90;
	mul.f32 	%f92, %f88, %f91;
	ld.global.f32 	%f93, [%rd3+20];
	mul.f32 	%f94, %f7, %f92;
	div.rn.f32 	%f95, %f94, %f10;
	add.f32 	%f96, %f93, %f95;
	st.global.f32 	[%rd3+20], %f96;
	ld.global.f32 	%f97, [%rd3+24];
	mul.f32 	%f98, %f8, %f92;
	div.rn.f32 	%f99, %f98, %f10;
	add.f32 	%f100, %f97, %f99;
	st.global.f32 	[%rd3+24], %f100;
	ld.global.f32 	%f101, [%rd3+28];
	mul.f32 	%f102, %f9, %f92;
	div.rn.f32 	%f103, %f102, %f10;
	add.f32 	%f104, %f101, %f103;
	st.global.f32 	[%rd3+28], %f104;
	ld.global.u32 	%r74, [%rd5];
$L__BB0_14:
	add.s32 	%r75, %r75, 1;
	setp.lt.s32 	%p18, %r75, %r74;
	@%p18 bra 	$L__BB0_5;
$L__BB0_15:
	add.s32 	%r73, %r73, 1;
	setp.ne.s32 	%p19, %r73, 27;
	@%p19 bra 	$L__BB0_3;
$L__BB0_16:
	ret;

}


// ===== COMPILED SASS (sm_100) =====

	.target	sm_100

	.elftype	@"ET_EXEC"


//--------------------- .note.nv.tkinfo           --------------------------
	.section	.note.nv.tkinfo,"",@"SHT_NOTE"
	.sectionflags	@"SHF_NOTE_NV_TKINFO"
	.tkinfo
        /*0018*/ 	.word	0x00000002
        /*0030*/ 	.string	""
        /*0030*/ 	.string	"ptxas"
        /*0030*/ 	.string	"Cuda compilation tools, release 13.0, V13.0.88"
        /*0030*/ 	.string	"Build cuda_13.0.r13.0/compiler.36424714_0"
        /*0030*/ 	.string	"-arch sm_100 -m 64 "



//--------------------- .note.nv.cuinfo           --------------------------
	.section	.note.nv.cuinfo,"",@"SHT_NOTE"
	.sectionflags	@"SHF_NOTE_NV_CUINFO"
        /*0018*/ 	.short	0x0002
        /*001a*/ 	.short	0x0064
        /*001c*/ 	.short	0x0082
	.zero		2


//--------------------- .nv.info                  --------------------------
	.section	.nv.info,"",@"SHT_CUDA_INFO"
	.align	4


	//----- nvinfo : EIATTR_REGCOUNT
	.align		4
        /*0000*/ 	.byte	0x04, 0x2f
        /*0002*/ 	.short	(.L_1 - .L_0)
	.align		4
.L_0:
        /*0004*/ 	.word	index@(_Z12updateKernelffffiPiPfiS0_i)
        /*0008*/ 	.word	0x0000002e


	//----- nvinfo : EIATTR_FRAME_SIZE
	.align		4
.L_1:
        /*000c*/ 	.byte	0x04, 0x11
        /*000e*/ 	.short	(.L_3 - .L_2)
	.align		4
.L_2:
        /*0010*/ 	.word	index@($__internal_2_$__cuda_sm3x_div_rn_noftz_f32_slowpath)
        /*0014*/ 	.word	0x00000000


	//----- nvinfo : EIATTR_FRAME_SIZE
	.align		4
.L_3:
        /*0018*/ 	.byte	0x04, 0x11
        /*001a*/ 	.short	(.L_5 - .L_4)
	.align		4
.L_4:
        /*001c*/ 	.word	index@($__internal_1_$__cuda_sm20_sqrt_rn_f32_slowpath)
        /*0020*/ 	.word	0x00000000


	//----- nvinfo : EIATTR_FRAME_SIZE
	.align		4
.L_5:
        /*0024*/ 	.byte	0x04, 0x11
        /*0026*/ 	.short	(.L_7 - .L_6)
	.align		4
.L_6:
        /*0028*/ 	.word	index@($__internal_0_$__cuda_sm20_div_rn_f64_full)
        /*002c*/ 	.word	0x00000000


	//----- nvinfo : EIATTR_FRAME_SIZE
	.align		4
.L_7:
        /*0030*/ 	.byte	0x04, 0x11
        /*0032*/ 	.short	(.L_9 - .L_8)
	.align		4
.L_8:
        /*0034*/ 	.word	index@(_Z12updateKernelffffiPiPfiS0_i)
        /*0038*/ 	.word	0x00000000


	//----- nvinfo : EIATTR_MIN_STACK_SIZE
	.align		4
.L_9:
        /*003c*/ 	.byte	0x04, 0x12
        /*003e*/ 	.short	(.L_11 - .L_10)
	.align		4
.L_10:
        /*0040*/ 	.word	index@(_Z12updateKernelffffiPiPfiS0_i)
        /*0044*/ 	.word	0x00000000
.L_11:


//--------------------- .nv.compat                --------------------------
	.section	.nv.compat,"",@"SHT_CUDA_COMPAT_INFO"
	.align	4
        /*0000*/ 	.byte	0x02, 0x09, 0x00, 0x00, 0x02, 0x02, 0x01, 0x00, 0x02, 0x05, 0x05, 0x00, 0x03, 0x07, 0x01, 0x01
        /*0010*/ 	.byte	0x02, 0x03, 0x00, 0x00, 0x02, 0x06, 0x01, 0x00, 0x04, 0x0b, 0x08, 0x00, 0x01, 0x00, 0x00, 0x00
        /*0020*/ 	.byte	0x00, 0x00, 0x00, 0x00


//--------------------- .nv.info._Z12updateKernelffffiPiPfiS0_i --------------------------
	.section	.nv.info._Z12updateKernelffffiPiPfiS0_i,"",@"SHT_CUDA_INFO"
	.sectionflags	@""
	.align	4


	//----- nvinfo : EIATTR_CUDA_API_VERSION
	.align		4
        /*0000*/ 	.byte	0x04, 0x37
        /*0002*/ 	.short	(.L_13 - .L_12)
.L_12:
        /*0004*/ 	.word	0x00000082


	//----- nvinfo : EIATTR_KPARAM_INFO
	.align		4
.L_13:
        /*0008*/ 	.byte	0x04, 0x17
        /*000a*/ 	.short	(.L_15 - .L_14)
.L_14:
        /*000c*/ 	.word	0x00000000
        /*0010*/ 	.short	0x0009
        /*0012*/ 	.short	0x0038
        /*0014*/ 	.byte	0x00, 0xf0, 0x11, 0x00


	//----- nvinfo : EIATTR_KPARAM_INFO
	.align		4
.L_15:
        /*0018*/ 	.byte	0x04, 0x17
        /*001a*/ 	.short	(.L_17 - .L_16)
.L_16:
        /*001c*/ 	.word	0x00000000
        /*0020*/ 	.short	0x0008
        /*0022*/ 	.short	0x0030
        /*0024*/ 	.byte	0x00, 0xf5, 0x21, 0x00


	//----- nvinfo : EIATTR_KPARAM_INFO
	.align		4
.L_17:
        /*0028*/ 	.byte	0x04, 0x17
        /*002a*/ 	.short	(.L_19 - .L_18)
.L_18:
        /*002c*/ 	.word	0x00000000
        /*0030*/ 	.short	0x0007
        /*0032*/ 	.short	0x0028
        /*0034*/ 	.byte	0x00, 0xf0, 0x11, 0x00


	//----- nvinfo : EIATTR_KPARAM_INFO
	.align		4
.L_19:
        /*0038*/ 	.byte	0x04, 0x17
        /*003a*/ 	.short	(.L_21 - .L_20)
.L_20:
        /*003c*/ 	.word	0x00000000
        /*0040*/ 	.short	0x0006
        /*0042*/ 	.short	0x0020
        /*0044*/ 	.byte	0x00, 0xf5, 0x21, 0x00


	//----- nvinfo : EIATTR_KPARAM_INFO
	.align		4
.L_21:
        /*0048*/ 	.byte	0x04, 0x17
        /*004a*/ 	.short	(.L_23 - .L_22)
.L_22:
        /*004c*/ 	.word	0x00000000
        /*0050*/ 	.short	0x0005
        /*0052*/ 	.short	0x0018
        /*0054*/ 	.byte	0x00, 0xf5, 0x21, 0x00


	//----- nvinfo : EIATTR_KPARAM_INFO
	.align		4
.L_23:
        /*0058*/ 	.byte	0x04, 0x17
        /*005a*/ 	.short	(.L_25 - .L_24)
.L_24:
        /*005c*/ 	.word	0x00000000
        /*0060*/ 	.short	0x0004
        /*0062*/ 	.short	0x0010
        /*0064*/ 	.byte	0x00, 0xf0, 0x11, 0x00


	//----- nvinfo : EIATTR_KPARAM_INFO
	.align		4
.L_25:
        /*0068*/ 	.byte	0x04, 0x17
        /*006a*/ 	.short	(.L_27 - .L_26)
.L_26:
        /*006c*/ 	.word	0x00000000
        /*0070*/ 	.short	0x0003
        /*0072*/ 	.short	0x000c
        /*0074*/ 	.byte	0x00, 0xf0, 0x11, 0x00


	//----- nvinfo : EIATTR_KPARAM_INFO
	.align		4
.L_27:
        /*0078*/ 	.byte	0x04, 0x17
        /*007a*/ 	.short	(.L_29 - .L_28)
.L_28:
        /*007c*/ 	.word	0x00000000
        /*0080*/ 	.short	0x0002
        /*0082*/ 	.short	0x0008
        /*0084*/ 	.byte	0x00, 0xf0, 0x11, 0x00


	//----- nvinfo : EIATTR_KPARAM_INFO
	.align		4
.L_29:
        /*0088*/ 	.byte	0x04, 0x17
        /*008a*/ 	.short	(.L_31 - .L_30)
.L_30:
        /*008c*/ 	.word	0x00000000
        /*0090*/ 	.short	0x0001
        /*0092*/ 	.short	0x0004
        /*0094*/ 	.byte	0x00, 0xf0, 0x11, 0x00


	//----- nvinfo : EIATTR_KPARAM_INFO
	.align		4
.L_31:
        /*0098*/ 	.byte	0x04, 0x17
        /*009a*/ 	.short	(.L_33 - .L_32)
.L_32:
        /*009c*/ 	.word	0x00000000
        /*00a0*/ 	.short	0x0000
        /*00a2*/ 	.short	0x0000
        /*00a4*/ 	.byte	0x00, 0xf0, 0x11, 0x00


	//----- nvinfo : EIATTR_SPARSE_MMA_MASK
	.align		4
.L_33:
        /*00a8*/ 	.byte	0x03, 0x50
        /*00aa*/ 	.short	0x0000


	//----- nvinfo : EIATTR_MAXREG_COUNT
	.align		4
        /*00ac*/ 	.byte	0x03, 0x1b
        /*00ae*/ 	.short	0x00ff


	//----- nvinfo : EIATTR_MERCURY_ISA_VERSION
	.align		4
        /*00b0*/ 	.byte	0x03, 0x5f
        /*00b2*/ 	.short	0x0101


	//----- nvinfo : EIATTR_VRC_CTA_INIT_COUNT
	.align		4
        /*00b4*/ 	.byte	0x02, 0x4a
	.zero		1
	.zero		1


	//----- nvinfo : EIATTR_EXIT_INSTR_OFFSETS
	.align		4
        /*00b8*/ 	.byte	0x04, 0x1c
        /*00ba*/ 	.short	(.L_35 - .L_34)


	//   ....[0]....
.L_34:
        /*00bc*/ 	.word	0x00000080


	//   ....[1]....
        /*00c0*/ 	.word	0x00000170


	//   ....[2]....
        /*00c4*/ 	.word	0x000027e0


	//----- nvinfo : EIATTR_CRS_STACK_SIZE
	.align		4
.L_35:
        /*00c8*/ 	.byte	0x04, 0x1e
        /*00ca*/ 	.short	(.L_37 - .L_36)
.L_36:
        /*00cc*/ 	.word	0x00000000


	//----- nvinfo : EIATTR_CBANK_PARAM_SIZE
	.align		4
.L_37:
        /*00d0*/ 	.byte	0x03, 0x19
        /*00d2*/ 	.short	0x003c


	//----- nvinfo : EIATTR_PARAM_CBANK
	.align		4
        /*00d4*/ 	.byte	0x04, 0x0a
        /*00d6*/ 	.short	(.L_39 - .L_38)
	.align		4
.L_38:
        /*00d8*/ 	.word	index@(.nv.constant0._Z12updateKernelffffiPiPfiS0_i)
        /*00dc*/ 	.short	0x0380
        /*00de*/ 	.short	0x003c


	//----- nvinfo : EIATTR_SW_WAR
	.align		4
.L_39:
        /*00e0*/ 	.byte	0x04, 0x36
        /*00e2*/ 	.short	(.L_41 - .L_40)
.L_40:
        /*00e4*/ 	.word	0x00000008
.L_41:


//--------------------- .nv.callgraph             --------------------------
	.section	.nv.callgraph,"",@"SHT_CUDA_CALLGRAPH"
	.align	4
	.sectionentsize	8
	.align		4
        /*0000*/ 	.word	0x00000000
	.align		4
        /*0004*/ 	.word	0xffffffff
	.align		4
        /*0008*/ 	.word	0x00000000
	.align		4
        /*000c*/ 	.word	0xfffffffe
	.align		4
        /*0010*/ 	.word	0x00000000
	.align		4
        /*0014*/ 	.word	0xfffffffd
	.align		4
        /*0018*/ 	.word	0x00000000
	.align		4
        /*001c*/ 	.word	0xfffffffc


//--------------------- .text._Z12updateKernelffffiPiPfiS0_i --------------------------
	.section	.text._Z12updateKernelffffiPiPfiS0_i,"ax",@progbits
	.align	128
        .global         _Z12updateKernelffffiPiPfiS0_i
        .type           _Z12updateKernelffffiPiPfiS0_i,@function
        .size           _Z12updateKernelffffiPiPfiS0_i,(.L_x_45 - _Z12updateKernelffffiPiPfiS0_i)
        .other          _Z12updateKernelffffiPiPfiS0_i,@"STO_CUDA_ENTRY STV_DEFAULT"
_Z12updateKernelffffiPiPfiS0_i:
.text._Z12updateKernelffffiPiPfiS0_i:
[----:B------:R-:W-:Y:S08]  /*0000*/  LDC R1, c[0x0][0x37c] ;  /* 0x0000df00ff017b82 */ /* 0x000ff00000000800 */
[----:B------:R-:W-:Y:S01]  /*0010*/  S2UR UR6, SR_CTAID.X ;  /* 0x00000000000679c3 */ /* 0x000fe20000002500 */
[----:B------:R-:W0:Y:S01]  /*0020*/  LDCU UR5, c[0x0][0x370] ;  /* 0x00006e00ff0577ac */ /* 0x000e220008000800 */
[----:B------:R-:W1:Y:S06]  /*0030*/  LDCU UR7, c[0x0][0x390] ;  /* 0x00007200ff0777ac */ /* 0x000e6c0008000800 */
[----:B------:R-:W0:Y:S02]  /*0040*/  S2UR UR4, SR_CTAID.Y ;  /* 0x00000000000479c3 */ /* 0x000e240000002600 */
[----:B0-----:R-:W-:-:S04]  /*0050*/  UIMAD UR6, UR4, UR5, UR6 ;  /* 0x00000005040672a4 */ /* 0x001fc8000f8e0206 */
[----:B-1----:R-:W-:-:S06]  /*0060*/  UISETP.GE.AND UP0, UPT, UR6, UR7, UPT ;  /* 0x000000070600728c */ /* 0x002fcc000bf06270 */
[----:B------:R-:W-:-:S13]  /*0070*/  PLOP3.LUT P0, PT, PT, PT, UP0, 0x80, 0x8 ;  /* 0x000000000008781c */ /* 0x000fda0003f0f008 */
[----:B------:R-:W-:Y:S05]  /*0080*/  @P0 EXIT ;  /* 0x000000000000094d */ /* 0x000fea0003800000 */
[----:B------:R-:W0:Y:S01]  /*0090*/  LDCU.64 UR4, c[0x0][0x398] ;  /* 0x00007300ff0477ac */ /* 0x000e220008000a00 */
[----:B------:R-:W1:Y:S01]  /*00a0*/  LDCU.64 UR12, c[0x0][0x358] ;  /* 0x00006b00ff0c77ac */ /* 0x000e620008000a00 */
[----:B0-----:R-:W-:-:S06]  /*00b0*/  UIMAD.WIDE UR4, UR6, 0x4, UR4 ;  /* 0x00000004060478a5 */ /* 0x001fcc000f8e0204 */
[----:B------:R-:W-:Y:S02]  /*00c0*/  IMAD.U32 R2, RZ, RZ, UR4 ;  /* 0x00000004ff027e24 */ /* 0x000fe4000f8e00ff */
[----:B------:R-:W-:-:S05]  /*00d0*/  IMAD.U32 R3, RZ, RZ, UR5 ;  /* 0x00000005ff037e24 */ /* 0x000fca000f8e00ff */
[----:B-1----:R-:W2:Y:S01]  /*00e0*/  LDG.E R2, desc[UR12][R2.64] ;  /* 0x0000000c02027981 */ /* 0x002ea2000c1e1900 */
[----:B------:R-:W0:Y:S01]  /*00f0*/  LDC R7, c[0x0][0x360] ;  /* 0x0000d800ff077b82 */ /* 0x000e220000000800 */
[----:B------:R-:W-:Y:S01]  /*0100*/  IMAD.U32 R5, RZ, RZ, UR6 ;  /* 0x00000006ff057e24 */ /* 0x000fe2000f8e00ff */
[----:B------:R-:W1:Y:S03]  /*0110*/  S2R R0, SR_TID.X ;  /* 0x0000000000007919 */ /* 0x000e660000002100 */
[----:B-1----:R-:W-:-:S04]  /*0120*/  IMAD R0, R5, -0x1b, R0 ;  /* 0xffffffe505007824 */ /* 0x002fc800078e0200 */
[----:B0-----:R-:W-:Y:S01]  /*0130*/  IMAD R0, R7, UR6, R0 ;  /* 0x0000000607007c24 */ /* 0x001fe2000f8e0200 */
[----:B--2---:R-:W-:-:S13]  /*0140*/  R2UR UR4, R2 ;  /* 0x00000000020472ca */ /* 0x004fda00000e0000 */
[----:B------:R-:W-:-:S06]  /*0150*/  UIMAD UR4, UR6, 0x25, UR4 ;  /* 0x00000025060478a4 */ /* 0x000fcc000f8e0204 */
[----:B------:R-:W-:-:S13]  /*0160*/  ISETP.GE.AND P0, PT, R0, UR4, PT ;  /* 0x0000000400007c0c */ /* 0x000fda000bf06270 */
[----:B------:R-:W-:Y:S05]  /*0170*/  @P0 EXIT ;  /* 0x000000000000094d */ /* 0x000fea0003800000 */
[----:B------:R-:W0:Y:S01]  /*0180*/  LDC.64 R14, c[0x0][0x3a0] ;  /* 0x0000e800ff0e7b82 */ /* 0x000e220000000a00 */
[----:B------:R-:W-:Y:S01]  /*0190*/  SHF.L.U32 R3, R0, 0x3, RZ ;  /* 0x0000000300037819 */ /* 0x000fe200000006ff */
[----:B------:R-:W1:Y:S04]  /*01a0*/  LDCU.64 UR4, c[0x0][0x380] ;  /* 0x00007000ff0477ac */ /* 0x000e680008000a00 */
[----:B0-----:R-:W-:-:S05]  /*01b0*/  IMAD.WIDE R14, R3, 0x4, R14 ;  /* 0x00000004030e7825 */ /* 0x001fca00078e020e */
[----:B------:R-:W2:Y:S04]  /*01c0*/  LDG.E R0, desc[UR12][R14.64] ;  /* 0x0000000c0e007981 */ /* 0x000ea8000c1e1900 */
[----:B------:R0:W5:Y:S04]  /*01d0*/  LDG.E R4, desc[UR12][R14.64+0x4] ;  /* 0x0000040c0e047981 */ /* 0x000168000c1e1900 */
[----:B------:R0:W5:Y:S04]  /*01e0*/  LDG.E R5, desc[UR12][R14.64+0x8] ;  /* 0x0000080c0e057981 */ /* 0x000168000c1e1900 */
[----:B------:R0:W5:Y:S04]  /*01f0*/  LDG.E R6, desc[UR12][R14.64+0xc] ;  /* 0x00000c0c0e067981 */ /* 0x000168000c1e1900 */
[----:B------:R0:W5:Y:S01]  /*0200*/  LDG.E R7, desc[UR12][R14.64+0x10] ;  /* 0x0000100c0e077981 */ /* 0x000162000c1e1900 */
[----:B-1----:R-:W1:Y:S01]  /*0210*/  F2F.F64.F32 R10, UR5 ;  /* 0x00000005000a7d10 */ /* 0x002e620008201800 */
[----:B------:R-:W-:Y:S01]  /*0220*/  IMAD.MOV.U32 R2, RZ, RZ, 0x1 ;  /* 0x00000001ff027424 */ /* 0x000fe200078e00ff */
[----:B------:R-:W3:Y:S06]  /*0230*/  LDCU UR5, c[0x0][0x3b8] ;  /* 0x00007700ff0577ac */ /* 0x000eec0008000800 */
[----:B-1----:R-:W1:Y:S01]  /*0240*/  MUFU.RCP64H R3, R11 ;  /* 0x0000000b00037308 */ /* 0x002e620000001800 */
[----:B---3--:R-:W-:Y:S01]  /*0250*/  UIMAD UR5, UR6, UR5, URZ ;  /* 0x00000005060572a4 */ /* 0x008fe2000f8e02ff */
[----:B-1----:R-:W-:-:S08]  /*0260*/  DFMA R8, -R10, R2, 1 ;  /* 0x3ff000000a08742b */ /* 0x002fd00000000102 */
[----:B------:R-:W-:-:S08]  /*0270*/  DFMA R8, R8, R8, R8 ;  /* 0x000000080808722b */ /* 0x000fd00000000008 */
[----:B------:R-:W-:Y:S01]  /*0280*/  DFMA R8, R2, R8, R2 ;  /* 0x000000080208722b */ /* 0x000fe20000000002 */
[----:B------:R-:W1:Y:S07]  /*0290*/  F2F.F64.F32 R2, UR4 ;  /* 0x0000000400027d10 */ /* 0x000e6e0008201800 */
[----:B------:R-:W-:-:S08]  /*02a0*/  DFMA R12, -R10, R8, 1 ;  /* 0x3ff000000a0c742b */ /* 0x000fd00000000108 */
[----:B------:R-:W-:Y:S02]  /*02b0*/  DFMA R8, R8, R12, R8 ;  /* 0x0000000c0808722b */ /* 0x000fe40000000008 */
[----:B-1----:R-:W-:-:S08]  /*02c0*/  DMUL R12, R2, 0.5 ;  /* 0x3fe00000020c7828 */ /* 0x002fd00000000000 */
[----:B------:R-:W-:Y:S02]  /*02d0*/  DMUL R2, R12, R8 ;  /* 0x000000080c027228 */ /* 0x000fe40000000000 */
[----:B------:R-:W-:-:S06]  /*02e0*/  FSETP.GEU.AND P1, PT, |R13|, 6.5827683646048100446e-37, PT ;  /* 0x036000000d00780b */ /* 0x000fcc0003f2e200 */
[----:B------:R-:W-:-:S08]  /*02f0*/  DFMA R16, -R10, R2, R12 ;  /* 0x000000020a10722b */ /* 0x000fd0000000010c */
[----:B------:R-:W-:-:S10]  /*0300*/  DFMA R2, R8, R16, R2 ;  /* 0x000000100802722b */ /* 0x000fd40000000002 */
[----:B------:R-:W-:-:S05]  /*0310*/  FFMA R9, RZ, R11, R3 ;  /* 0x0000000bff097223 */ /* 0x000fca0000000003 */
[----:B------:R-:W-:Y:S01]  /*0320*/  FSETP.GT.AND P0, PT, |R9|, 1.469367938527859385e-39, PT ;  /* 0x001000000900780b */ /* 0x000fe20003f04200 */
[----:B--2---:R0:W1:-:S12]  /*0330*/  F2I.TRUNC.NTZ R8, R0 ;  /* 0x0000000000087305 */ /* 0x004058000020f100 */
[----:B------:R-:W-:Y:S05]  /*0340*/  @P0 BRA P1, `(.L_x_0) ;  /* 0x0000000000200947 */ /* 0x000fea0000800000 */
[----:B------:R-:W-:Y:S01]  /*0350*/  IMAD.MOV.U32 R26, RZ, RZ, R12 ;  /* 0x000000ffff1a7224 */ /* 0x000fe200078e000c */
[----:B------:R-:W-:Y:S01]  /*0360*/  MOV R27, R13 ;  /* 0x0000000d001b7202 */ /* 0x000fe20000000f00 */
[----:B------:R-:W-:Y:S01]  /*0370*/  IMAD.MOV.U32 R24, RZ, RZ, R10 ;  /* 0x000000ffff187224 */ /* 0x000fe200078e000a */
[----:B0-----:R-:W-:Y:S01]  /*0380*/  MOV R0, 0x3b0 ;  /* 0x000003b000007802 */ /* 0x001fe20000000f00 */
[----:B------:R-:W-:-:S07]  /*0390*/  IMAD.MOV.U32 R25, RZ, RZ, R11 ;  /* 0x000000ffff197224 */ /* 0x000fce00078e000b */
[----:B-1---5:R-:W-:Y:S05]  /*03a0*/  CALL.REL.NOINC `($__internal_0_$__cuda_sm20_div_rn_f64_full) ;  /* 0x0000002400107944 */ /* 0x022fea0003c00000 */
[----:B------:R-:W-:Y:S01]  /*03b0*/  MOV R2, R30 ;  /* 0x0000001e00027202 */ /* 0x000fe20000000f00 */
[----:B------:R-:W-:-:S07]  /*03c0*/  IMAD.MOV.U32 R3, RZ, RZ, R31 ;  /* 0x000000ffff037224 */ /* 0x000fce00078e001f */
.L_x_0:
[----:B------:R-:W-:-:S05]  /*03d0*/  UMOV UR4, URZ ;  /* 0x000000ff00047c82 */ /* 0x000fca0008000000 */
.L_x_24:
[----:B------:R-:W2:Y:S01]  /*03e0*/  LDCU.64 UR6, c[0x0][0x3b0] ;  /* 0x00007600ff0677ac */ /* 0x000ea20008000a00 */
[----:B------:R-:W-:-:S04]  /*03f0*/  ULEA UR8, UR4, UR5, 0x2 ;  /* 0x0000000504087291 */ /* 0x000fc8000f8e10ff */
[----:B--2---:R-:W-:-:S07]  /*0400*/  UIMAD.WIDE UR6, UR8, 0x4, UR6 ;  /* 0x00000004080678a5 */ /* 0x004fce000f8e0206 */
[----:B------:R-:W2:Y:S01]  /*0410*/  LDCU.64 UR8, c[0x0][0x398] ;  /* 0x00007300ff0877ac */ /* 0x000ea20008000a00 */
[----:B------:R-:W-:Y:S01]  /*0420*/  IMAD.U32 R10, RZ, RZ, UR6 ;  /* 0x00000006ff0a7e24 */ /* 0x000fe2000f8e00ff */
[----:B0-----:R-:W-:-:S05]  /*0430*/  MOV R11, UR7 ;  /* 0x00000007000b7c02 */ /* 0x001fca0008000f00 */
[----:B------:R-:W0:Y:S02]  /*0440*/  LDG.E R10, desc[UR12][R10.64] ;  /* 0x0000000c0a0a7981 */ /* 0x000e24000c1e1900 */
[----:B0-----:R-:W0:Y:S02]  /*0450*/  F2I.TRUNC.NTZ R0, R10 ;  /* 0x0000000a00007305 */ /* 0x001e24000020f100 */
[----:B0-----:R-:W-:-:S13]  /*0460*/  R2UR UR11, R0 ;  /* 0x00000000000b72ca */ /* 0x001fda00000e0000 */
[----:B--2---:R-:W-:-:S06]  /*0470*/  UIMAD.WIDE UR8, UR11, 0x4, UR8 ;  /* 0x000000040b0878a5 */ /* 0x004fcc000f8e0208 */
[----:B------:R-:W-:Y:S02]  /*0480*/  IMAD.U32 R12, RZ, RZ, UR8 ;  /* 0x00000008ff0c7e24 */ /* 0x000fe4000f8e00ff */
[----:B------:R-:W-:-:S05]  /*0490*/  IMAD.U32 R13, RZ, RZ, UR9 ;  /* 0x00000009ff0d7e24 */ /* 0x000fca000f8e00ff */
[----:B------:R-:W2:Y:S01]  /*04a0*/  LDG.E R16, desc[UR12][R12.64] ;  /* 0x0000000c0c107981 */ /* 0x000ea2000c1e1900 */
[----:B------:R-:W-:-:S04]  /*04b0*/  UIADD3 UR4, UPT, UPT, UR4, 0x1, URZ ;  /* 0x0000000104047890 */ /* 0x000fc8000fffe0ff */
[----:B------:R-:W-:Y:S01]  /*04c0*/  UISETP.NE.AND UP0, UPT, UR4, 0x1b, UPT ;  /* 0x0000001b0400788c */ /* 0x000fe2000bf05270 */
[----:B--2---:R-:W-:-:S13]  /*04d0*/  ISETP.GE.AND P0, PT, R16, 0x1, PT ;  /* 0x000000011000780c */ /* 0x004fda0003f06270 */
[----:B------:R-:W-:Y:S05]  /*04e0*/  @!P0 BRA `(.L_x_1) ;  /* 0x0000002000b88947 */ /* 0x000fea0003800000 */
[----:B------:R-:W0:Y:S01]  /*04f0*/  LDCU UR10, c[0x0][0x3a8] ;  /* 0x00007500ff0a77ac */ /* 0x000e220008000800 */
[----:B------:R-:W-:Y:S01]  /*0500*/  HFMA2 R9, -RZ, RZ, 0, 0 ;  /* 0x00000000ff097431 */ /* 0x000fe200000001ff */
[----:B------:R-:W-:Y:S01]  /*0510*/  BSSY.RECONVERGENT B1, `(.L_x_1) ;  /* 0x000022b000017945 */ /* 0x000fe20003800200 */
[----:B------:R-:W2:Y:S01]  /*0520*/  LDCU UR16, c[0x0][0x388] ;  /* 0x00007100ff1077ac */ /* 0x000ea20008000800 */
[----:B------:R-:W3:Y:S01]  /*0530*/  LDCU.64 UR14, c[0x0][0x380] ;  /* 0x00007000ff0e77ac */ /* 0x000ee20008000a00 */
[----:B0-----:R-:W-:-:S12]  /*0540*/  UIMAD UR10, UR11, UR10, URZ ;  /* 0x0000000a0b0a72a4 */ /* 0x001fd8000f8e02ff */
.L_x_23:
[----:B0-----:R-:W0:Y:S01]  /*0550*/  LDC.64 R18, c[0x0][0x3a0] ;  /* 0x0000e800ff127b82 */ /* 0x001e220000000a00 */
[----:B------:R-:W-:-:S05]  /*0560*/  LEA R11, R9, UR10, 0x3 ;  /* 0x0000000a090b7c11 */ /* 0x000fca000f8e18ff */
[----:B0-----:R-:W-:-:S05]  /*0570*/  IMAD.WIDE R18, R11, 0x4, R18 ;  /* 0x000000040b127825 */ /* 0x001fca00078e0212 */
[----:B------:R-:W4:Y:S01]  /*0580*/  LDG.E R0, desc[UR12][R18.64] ;  /* 0x0000000c12007981 */ /* 0x000f22000c1e1900 */
[----:B------:R-:W-:Y:S01]  /*0590*/  BSSY.RECONVERGENT B0, `(.L_x_2) ;  /* 0x000021f000007945 */ /* 0x000fe20003800200 */
[----:B----4-:R-:W1:Y:S02]  /*05a0*/  F2I.TRUNC.NTZ R11, R0 ;  /* 0x00000000000b7305 */ /* 0x010e64000020f100 */
[----:B-1----:R-:W-:-:S13]  /*05b0*/  ISETP.NE.AND P0, PT, R8, R11, PT ;  /* 0x0000000b0800720c */ /* 0x002fda0003f05270 */
[----:B------:R-:W-:Y:S05]  /*05c0*/  @!P0 BRA `(.L_x_3) ;  /* 0x00000020006c8947 */ /* 0x000fea0003800000 */
[----:B------:R-:W-:Y:S01]  /*05d0*/  IMAD.U32 R12, RZ, RZ, UR6 ;  /* 0x00000006ff0c7e24 */ /* 0x000fe2000f8e00ff */
[----:B------:R-:W-:Y:S01]  /*05e0*/  MOV R22, UR6 ;  /* 0x0000000600167c02 */ /* 0x000fe20008000f00 */
[----:B------:R-:W-:Y:S01]  /*05f0*/  IMAD.U32 R13, RZ, RZ, UR7 ;  /* 0x00000007ff0d7e24 */ /* 0x000fe2000f8e00ff */
[----:B------:R-:W4:Y:S01]  /*0600*/  LDG.E R27, desc[UR12][R18.64+0x8] ;  /* 0x0000080c121b7981 */ /* 0x000f22000c1e1900 */
[----:B------:R-:W-:Y:S01]  /*0610*/  IMAD.U32 R23, RZ, RZ, UR7 ;  /* 0x00000007ff177e24 */ /* 0x000fe2000f8e00ff */
[----:B------:R-:W-:Y:S01]  /*0620*/  MOV R21, UR7 ;  /* 0x0000000700157c02 */ /* 0x000fe20008000f00 */
[----:B------:R-:W-:Y:S01]  /*0630*/  IMAD.U32 R20, RZ, RZ, UR6 ;  /* 0x00000006ff147e24 */ /* 0x000fe2000f8e00ff */
[----:B------:R-:W4:Y:S04]  /*0640*/  LDG.E R12, desc[UR12][R12.64+0x4] ;  /* 0x0000040c0c0c7981 */ /* 0x000f28000c1e1900 */
[----:B------:R-:W2:Y:S04]  /*0650*/  LDG.E R22, desc[UR12][R22.64+0x8] ;  /* 0x0000080c16167981 */ /* 0x000ea8000c1e1900 */
[----:B------:R-:W2:Y:S04]  /*0660*/  LDG.E R25, desc[UR12][R18.64+0xc] ;  /* 0x00000c0c12197981 */ /* 0x000ea8000c1e1900 */
[----:B------:R-:W3:Y:S04]  /*0670*/  LDG.E R20, desc[UR12][R20.64+0xc] ;  /* 0x00000c0c14147981 */ /* 0x000ee8000c1e1900 */
[----:B------:R-:W3:Y:S04]  /*0680*/  LDG.E R17, desc[UR12][R18.64+0x10] ;  /* 0x0000100c12117981 */ /* 0x000ee8000c1e1900 */
[----:B------:R0:W5:Y:S01]  /*0690*/  LDG.E R11, desc[UR12][R18.64+0x4] ;  /* 0x0000040c120b7981 */ /* 0x000162000c1e1900 */
[----:B------:R-:W-:Y:S01]  /*06a0*/  BSSY.RECONVERGENT B2, `(.L_x_4) ;  /* 0x0000016000027945 */ /* 0x000fe20003800200 */
[----:B----4-:R-:W-:-:S04]  /*06b0*/  FADD R10, R12, R27 ;  /* 0x0000001b0c0a7221 */ /* 0x010fc80000000000 */
[----:B-----5:R-:W-:Y:S01]  /*06c0*/  FADD R10, R5, -R10 ;  /* 0x8000000a050a7221 */ /* 0x020fe20000000000 */
[----:B--2---:R-:W-:-:S04]  /*06d0*/  FADD R25, R22, R25 ;  /* 0x0000001916197221 */ /* 0x004fc80000000000 */
[----:B------:R-:W-:Y:S01]  /*06e0*/  FADD R12, R6, -R25 ;  /* 0x80000019060c7221 */ /* 0x000fe20000000000 */
[----:B---3--:R-:W-:Y:S01]  /*06f0*/  FADD R0, R20, R17 ;  /* 0x0000001114007221 */ /* 0x008fe20000000000 */
[----:B------:R-:W-:-:S03]  /*0700*/  FMUL R17, R10, R10 ;  /* 0x0000000a0a117220 */ /* 0x000fc60000400000 */
[----:B------:R-:W-:Y:S01]  /*0710*/  FADD R13, R7, -R0 ;  /* 0x80000000070d7221 */ /* 0x000fe20000000000 */
[----:B------:R-:W-:-:S04]  /*0720*/  FFMA R0, R12, R12, R17 ;  /* 0x0000000c0c007223 */ /* 0x000fc80000000011 */
[----:B------:R-:W-:-:S04]  /*0730*/  FFMA R17, R13, R13, R0 ;  /* 0x0000000d0d117223 */ /* 0x000fc80000000000 */
[----:B------:R-:W-:Y:S01]  /*0740*/  VIADD R0, R17, 0xf3000000 ;  /* 0xf300000011007836 */ /* 0x000fe20000000000 */
[----:B0-----:R0:W1:Y:S04]  /*0750*/  MUFU.RSQ R18, R17 ;  /* 0x0000001100127308 */ /* 0x0010680000001400 */
[----:B------:R-:W-:-:S13]  /*0760*/  ISETP.GT.U32.AND P0, PT, R0, 0x727fffff, PT ;  /* 0x727fffff0000780c */ /* 0x000fda0003f04070 */
[----:B01----:R-:W-:Y:S05]  /*0770*/  @!P0 BRA `(.L_x_5) ;  /* 0x0000000000108947 */ /* 0x003fea0003800000 */
[----:B------:R-:W-:-:S07]  /*0780*/  MOV R22, 0x7a0 ;  /* 0x000007a000167802 */ /* 0x000fce0000000f00 */
[----:B------:R-:W-:Y:S05]  /*0790*/  CALL.REL.NOINC `($__internal_1_$__cuda_sm20_sqrt_rn_f32_slowpath) ;  /* 0x0000002400807944 */ /* 0x000fea0003c00000 */
[----:B------:R-:W-:Y:S01]  /*07a0*/  IMAD.MOV.U32 R36, RZ, RZ, R17 ;  /* 0x000000ffff247224 */ /* 0x000fe200078e0011 */
[----:B------:R-:W-:Y:S06]  /*07b0*/  BRA `(.L_x_6) ;  /* 0x0000000000107947 */ /* 0x000fec0003800000 */
.L_x_5:
[----:B------:R-:W-:Y:S01]  /*07c0*/  FMUL.FTZ R36, R17, R18 ;  /* 0x0000001211247220 */ /* 0x000fe20000410000 */
[----:B------:R-:W-:-:S03]  /*07d0*/  FMUL.FTZ R0, R18, 0.5 ;  /* 0x3f00000012007820 */ /* 0x000fc60000410000 */
[----:B------:R-:W-:-:S04]  /*07e0*/  FFMA R17, -R36, R36, R17 ;  /* 0x0000002424117223 */ /* 0x000fc80000000111 */
[----:B------:R-:W-:-:S07]  /*07f0*/  FFMA R36, R17, R0, R36 ;  /* 0x0000000011247223 */ /* 0x000fce0000000024 */
.L_x_6:
[----:B------:R-:W-:Y:S05]  /*0800*/  BSYNC.RECONVERGENT B2 ;  /* 0x0000000000027941 */ /* 0x000fea0003800200 */
.L_x_4:
[----:B------:R-:W-:-:S13]  /*0810*/  FSETP.GEU.AND P0, PT, R36, UR16, PT ;  /* 0x0000001024007c0b */ /* 0x000fda000bf0e000 */
[----:B------:R-:W-:Y:S05]  /*0820*/  @P0 BRA `(.L_x_3) ;  /* 0x0000001c00d40947 */ /* 0x000fea0003800000 */
[----:B------:R-:W-:Y:S01]  /*0830*/  MOV R16, 0x3bbb989d ;  /* 0x3bbb989d00107802 */ /* 0x000fe20000000f00 */
[C---:B------:R-:W-:Y:S01]  /*0840*/  FMUL R37, R36.reuse, UR14 ;  /* 0x0000000e24257c20 */ /* 0x040fe20008400000 */
[----:B------:R-:W-:Y:S01]  /*0850*/  FMUL R0, R36, UR15 ;  /* 0x0000000f24007c20 */ /* 0x000fe20008400000 */
[----:B------:R-:W-:Y:S01]  /*0860*/  IMAD.MOV.U32 R17, RZ, RZ, 0x437c0000 ;  /* 0x437c0000ff117424 */ /* 0x000fe200078e00ff */
[----:B------:R-:W-:Y:S01]  /*0870*/  BSSY.RECONVERGENT B2, `(.L_x_7) ;  /* 0x00000b2000027945 */ /* 0x000fe20003800200 */
[----:B------:R-:W-:Y:S01]  /*0880*/  FFMA.SAT R16, R37, R16, 0.5 ;  /* 0x3f00000025107423 */ /* 0x000fe20000002010 */
[----:B------:R-:W0:Y:S03]  /*0890*/  F2F.F64.F32 R18, R0 ;  /* 0x0000000000127310 */ /* 0x000e260000201800 */
[----:B------:R-:W-:-:S04]  /*08a0*/  FFMA.RM R20, R16, R17, 12582913 ;  /* 0x4b40000110147423 */ /* 0x000fc80000004011 */
[C---:B------:R-:W-:Y:S01]  /*08b0*/  FADD R16, R20.reuse, -12583039 ;  /* 0xcb40007f14107421 */ /* 0x040fe20000000000 */
[----:B------:R-:W-:-:S03]  /*08c0*/  IMAD.SHL.U32 R38, R20, 0x800000, RZ ;  /* 0x0080000014267824 */ /* 0x000fc600078e00ff */
[----:B------:R-:W-:-:S04]  /*08d0*/  FFMA R16, R37, 1.4426950216293334961, -R16 ;  /* 0x3fb8aa3b25107823 */ /* 0x000fc80000000810 */
[----:B------:R-:W-:Y:S01]  /*08e0*/  FFMA R21, R37, 1.925963033500011079e-08, R16 ;  /* 0x32a5706025157823 */ /* 0x000fe20000000010 */
[C-C-:B0-----:R-:W-:Y:S02]  /*08f0*/  DADD R16, R18.reuse, R2.reuse ;  /* 0x0000000012107229 */ /* 0x141fe40000000002 */
[----:B------:R-:W-:-:S03]  /*0900*/  DADD R18, R18, -R2 ;  /* 0x0000000012127229 */ /* 0x000fc60000000802 */
[----:B------:R-:W0:Y:S05]  /*0910*/  MUFU.EX2 R21, R21 ;  /* 0x0000001500157308 */ /* 0x000e2a0000000800 */
[----:B------:R-:W-:-:S04]  /*0920*/  LOP3.LUT R41, R17, 0x7fffffff, RZ, 0xc0, !PT ;  /* 0x7fffffff11297812 */ /* 0x000fc800078ec0ff */
[----:B------:R-:W-:Y:S01]  /*0930*/  ISETP.GT.U32.AND P0, PT, R41, 0x7fefffff, PT ;  /* 0x7fefffff2900780c */ /* 0x000fe20003f04070 */
[----:B0-----:R-:W-:-:S12]  /*0940*/  FMUL R38, R38, R21 ;  /* 0x0000001526267220 */ /* 0x001fd80000400000 */
[----:B------:R-:W-:Y:S05]  /*0950*/  @P0 BRA `(.L_x_8) ;  /* 0x0000000800680947 */ /* 0x000fea0003800000 */
[----:B------:R-:W-:Y:S01]  /*0960*/  MOV R40, R16 ;  /* 0x0000001000287202 */ /* 0x000fe20000000f00 */
[----:B------:R-:W-:Y:S01]  /*0970*/  IMAD.MOV.U32 R20, RZ, RZ, RZ ;  /* 0x000000ffff147224 */ /* 0x000fe200078e00ff */
[----:B------:R-:W-:Y:S01]  /*0980*/  UMOV UR18, 0xd4e0bfd7 ;  /* 0xd4e0bfd700127882 */ /* 0x000fe20000000000 */
[----:B------:R-:W-:Y:S01]  /*0990*/  UMOV UR19, 0x3df8774a ;  /* 0x3df8774a00137882 */ /* 0x000fe20000000000 */
[----:B------:R-:W-:Y:S01]  /*09a0*/  MOV R28, 0xfca213ea ;  /* 0xfca213ea001c7802 */ /* 0x000fe20000000f00 */
[----:B------:R-:W-:Y:S01]  /*09b0*/  IMAD.MOV.U32 R29, RZ, RZ, 0x3e928af3 ;  /* 0x3e928af3ff1d7424 */ /* 0x000fe200078e00ff */
[----:B------:R-:W-:Y:S01]  /*09c0*/  DADD R24, R40, 4 ;  /* 0x4010000028187429 */ /* 0x000fe20000000000 */
[----:B------:R-:W-:Y:S01]  /*09d0*/  IMAD.MOV.U32 R42, RZ, RZ, 0x0 ;  /* 0x00000000ff2a7424 */ /* 0x000fe200078e00ff */
[----:B------:R-:W-:Y:S01]  /*09e0*/  MOV R43, 0x3ff00000 ;  /* 0x3ff00000002b7802 */ /* 0x000fe20000000f00 */
[----:B------:R-:W-:Y:S01]  /*09f0*/  IMAD.MOV.U32 R30, RZ, RZ, RZ ;  /* 0x000000ffff1e7224 */ /* 0x000fe200078e00ff */
[----:B------:R-:W-:-:S02]  /*0a00*/  ISETP.GT.U32.AND P0, PT, R41, 0x403b4000, PT ;  /* 0x403b40002900780c */ /* 0x000fc40003f04070 */
[----:B------:R-:W0:Y:S02]  /*0a10*/  MUFU.RCP64H R21, R25 ;  /* 0x0000001900157308 */ /* 0x000e240000001800 */
[----:B------:R-:W-:-:S06]  /*0a20*/  DFMA R42, R40, 2, R42 ;  /* 0x40000000282a782b */ /* 0x000fcc000000002a */
[----:B------:R-:W1:Y:S01]  /*0a30*/  MUFU.RCP64H R31, R43 ;  /* 0x0000002b001f7308 */ /* 0x000e620000001800 */
[----:B0-----:R-:W-:Y:S02]  /*0a40*/  DFMA R22, -R24, R20, 1 ;  /* 0x3ff000001816742b */ /* 0x001fe40000000114 */
[----:B------:R-:W-:-:S06]  /*0a50*/  DMUL R24, R40, -R40 ;  /* 0x8000002828187228 */ /* 0x000fcc0000000000 */
[----:B------:R-:W-:Y:S02]  /*0a60*/  DFMA R26, R22, R22, R22 ;  /* 0x00000016161a722b */ /* 0x000fe40000000016 */
[----:B------:R-:W-:-:S06]  /*0a70*/  DADD R22, R40, -4 ;  /* 0xc010000028167429 */ /* 0x000fcc0000000000 */
[----:B------:R-:W-:-:S08]  /*0a80*/  DFMA R20, R20, R26, R20 ;  /* 0x0000001a1414722b */ /* 0x000fd00000000014 */
[----:B------:R-:W-:-:S08]  /*0a90*/  DMUL R22, R22, R20 ;  /* 0x0000001416167228 */ /* 0x000fd00000000000 */
[----:B------:R-:W-:-:S08]  /*0aa0*/  DADD R26, R22, 1 ;  /* 0x3ff00000161a7429 */ /* 0x000fd00000000000 */
[----:B------:R-:W-:-:S08]  /*0ab0*/  DFMA R26, R26, -4, R40 ;  /* 0xc01000001a1a782b */ /* 0x000fd00000000028 */
[----:B------:R-:W-:-:S08]  /*0ac0*/  DFMA R26, R40, -R22, R26 ;  /* 0x80000016281a722b */ /* 0x000fd0000000001a */
[----:B------:R-:W-:Y:S01]  /*0ad0*/  DFMA R34, R20, R26, R22 ;  /* 0x0000001a1422722b */ /* 0x000fe20000000016 */
[----:B------:R-:W-:Y:S01]  /*0ae0*/  IMAD.MOV.U32 R20, RZ, RZ, -0x2fc2cd8 ;  /* 0xfd03d328ff147424 */ /* 0x000fe200078e00ff */
[----:B------:R-:W-:Y:S01]  /*0af0*/  MOV R21, 0x3e44e1c6 ;  /* 0x3e44e1c600157802 */ /* 0x000fe20000000f00 */
[----:B------:R-:W-:Y:S02]  /*0b00*/  IMAD.MOV.U32 R22, RZ, RZ, 0x652b82fe ;  /* 0x652b82feff167424 */ /* 0x000fe400078e00ff */
[----:B------:R-:W-:-:S03]  /*0b10*/  IMAD.MOV.U32 R23, RZ, RZ, 0x3ff71547 ;  /* 0x3ff71547ff177424 */ /* 0x000fc600078e00ff */
[----:B------:R-:W-:Y:S01]  /*0b20*/  DFMA R20, R34, -UR18, -R20 ;  /* 0x8000001222147c2b */ /* 0x000fe20008000814 */
[----:B------:R-:W-:Y:S01]  /*0b30*/  UMOV UR18, 0x9f7a56b6 ;  /* 0x9f7a56b600127882 */ /* 0x000fe20000000000 */
[----:B------:R-:W-:Y:S01]  /*0b40*/  UMOV UR19, 0x3e433014 ;  /* 0x3e43301400137882 */ /* 0x000fe20000000000 */
[----:B------:R-:W-:-:S05]  /*0b50*/  DFMA R22, R24, R22, 6.75539944105574400000e+15 ;  /* 0x433800001816742b */ /* 0x000fca0000000016 */
[----:B------:R-:W-:Y:S01]  /*0b60*/  DFMA R20, R34, R20, -UR18 ;  /* 0x8000001222147e2b */ /* 0x000fe20008000014 */
[----:B------:R-:W-:Y:S01]  /*0b70*/  UMOV UR18, 0xd8376273 ;  /* 0xd837627300127882 */ /* 0x000fe20000000000 */
[----:B------:R-:W-:Y:S01]  /*0b80*/  UMOV UR19, 0x3e7bedde ;  /* 0x3e7bedde00137882 */ /* 0x000fe20000000000 */
[----:B------:R-:W-:Y:S02]  /*0b90*/  DADD R26, R22, -6.75539944105574400000e+15 ;  /* 0xc3380000161a7429 */ /* 0x000fe40000000000 */
[----:B------:R-:W-:-:S03]  /*0ba0*/  LEA.HI R0, R22, R22, RZ, 0x1 ;  /* 0x0000001616007211 */ /* 0x000fc600078f08ff */
[----:B------:R-:W-:Y:S01]  /*0bb0*/  DFMA R20, R34, R20, UR18 ;  /* 0x0000001222147e2b */ /* 0x000fe20008000014 */
[----:B------:R-:W-:Y:S01]  /*0bc0*/  UMOV UR18, 0xc3abf22b ;  /* 0xc3abf22b00127882 */ /* 0x000fe20000000000 */
[----:B------:R-:W-:Y:S01]  /*0bd0*/  UMOV UR19, 0x3e6f9254 ;  /* 0x3e6f925400137882 */ /* 0x000fe20000000000 */
[----:B------:R-:W-:-:S05]  /*0be0*/  SHF.R.S32.HI R23, RZ, 0x1, R0 ;  /* 0x00000001ff177819 */ /* 0x000fca0000011400 */
[----:B------:R-:W-:Y:S01]  /*0bf0*/  DFMA R20, R34, R20, UR18 ;  /* 0x0000001222147e2b */ /* 0x000fe20008000014 */
[----:B------:R-:W-:Y:S01]  /*0c00*/  UMOV UR18, 0xc2148cf0 ;  /* 0xc2148cf000127882 */ /* 0x000fe20000000000 */
[----:B------:R-:W-:Y:S01]  /*0c10*/  UMOV UR19, 0x3eab9068 ;  /* 0x3eab906800137882 */ /* 0x000fe20000000000 */
[----:B------:R-:W-:-:S05]  /*0c20*/  IMAD.IADD R22, R22, 0x1, -R23 ;  /* 0x0000000116167824 */ /* 0x000fca00078e0a17 */
[----:B------:R-:W-:Y:S01]  /*0c30*/  DFMA R20, R34, R20, -UR18 ;  /* 0x8000001222147e2b */ /* 0x000fe20008000014 */
[----:B------:R-:W-:Y:S01]  /*0c40*/  UMOV UR18, 0x4db34009 ;  /* 0x4db3400900127882 */ /* 0x000fe20000000000 */
[----:B------:R-:W-:-:S06]  /*0c50*/  UMOV UR19, 0x3e94c645 ;  /* 0x3e94c64500137882 */ /* 0x000fcc0000000000 */
[----:B------:R-:W-:Y:S01]  /*0c60*/  DFMA R20, R34, R20, UR18 ;  /* 0x0000001222147e2b */ /* 0x000fe20008000014 */
[----:B------:R-:W-:Y:S01]  /*0c70*/  UMOV UR18, 0x78f2311d ;  /* 0x78f2311d00127882 */ /* 0x000fe20000000000 */
[----:B------:R-:W-:-:S06]  /*0c80*/  UMOV UR19, 0x3ed7f1c3 ;  /* 0x3ed7f1c300137882 */ /* 0x000fcc0000000000 */
[----:B------:R-:W-:Y:S01]  /*0c90*/  DFMA R20, R34, R20, UR18 ;  /* 0x0000001222147e2b */ /* 0x000fe20008000014 */
[----:B------:R-:W-:Y:S01]  /*0ca0*/  UMOV UR18, 0x1c6d5c58 ;  /* 0x1c6d5c5800127882 */ /* 0x000fe20000000000 */
[----:B------:R-:W-:-:S06]  /*0cb0*/  UMOV UR19, 0x3ee78e05 ;  /* 0x3ee78e0500137882 */ /* 0x000fcc0000000000 */
[----:B------:R-:W-:Y:S01]  /*0cc0*/  DFMA R32, R34, R20, -UR18 ;  /* 0x8000001222207e2b */ /* 0x000fe20008000014 */
[----:B------:R-:W-:Y:S01]  /*0cd0*/  UMOV UR18, 0xead14a90 ;  /* 0xead14a9000127882 */ /* 0x000fe20000000000 */
[----:B------:R-:W-:-:S06]  /*0ce0*/  UMOV UR19, 0x3ef995b4 ;  /* 0x3ef995b400137882 */ /* 0x000fcc0000000000 */
[----:B------:R-:W-:Y:S01]  /*0cf0*/  DFMA R32, R34, R32, -UR18 ;  /* 0x8000001222207e2b */ /* 0x000fe20008000020 */
[----:B------:R-:W-:Y:S01]  /*0d00*/  UMOV UR18, 0xcf0a29b2 ;  /* 0xcf0a29b200127882 */ /* 0x000fe20000000000 */
[----:B------:R-:W-:-:S06]  /*0d10*/  UMOV UR19, 0x3f23be27 ;  /* 0x3f23be2700137882 */ /* 0x000fcc0000000000 */
[----:B------:R-:W-:Y:S01]  /*0d20*/  DFMA R32, R34, R32, UR18 ;  /* 0x0000001222207e2b */ /* 0x000fe20008000020 */
[----:B------:R-:W-:Y:S01]  /*0d30*/  UMOV UR18, 0x3e81672e ;  /* 0x3e81672e00127882 */ /* 0x000fe20000000000 */
[----:B------:R-:W-:-:S06]  /*0d40*/  UMOV UR19, 0x3f2a1def ;  /* 0x3f2a1def00137882 */ /* 0x000fcc0000000000 */
[----:B------:R-:W-:Y:S01]  /*0d50*/  DFMA R32, R34, R32, -UR18 ;  /* 0x8000001222207e2b */ /* 0x000fe20008000020 */
[----:B------:R-:W-:Y:S01]  /*0d60*/  UMOV UR18, 0xfefa39ef ;  /* 0xfefa39ef00127882 */ /* 0x000fe20000000000 */
[----:B------:R-:W-:Y:S02]  /*0d70*/  UMOV UR19, 0x3fe62e42 ;  /* 0x3fe62e4200137882 */ /* 0x000fe40000000000 */
[--C-:B------:R-:W-:Y:S01]  /*0d80*/  DFMA R20, R26, -UR18, R24.reuse ;  /* 0x800000121a147c2b */ /* 0x100fe20008000018 */
[----:B------:R-:W-:Y:S01]  /*0d90*/  UMOV UR18, 0xe68c1713 ;  /* 0xe68c171300127882 */ /* 0x000fe20000000000 */
[----:B------:R-:W-:Y:S01]  /*0da0*/  UMOV UR19, 0x3f48d4ab ;  /* 0x3f48d4ab00137882 */ /* 0x000fe20000000000 */
[----:B------:R-:W-:Y:S02]  /*0db0*/  DFMA R24, -R40, R40, -R24 ;  /* 0x000000282818722b */ /* 0x000fe40000000918 */
[----:B------:R-:W-:Y:S01]  /*0dc0*/  DFMA R32, R34, R32, -UR18 ;  /* 0x8000001222207e2b */ /* 0x000fe20008000020 */
[----:B------:R-:W-:Y:S01]  /*0dd0*/  UMOV UR18, 0x3b39803f ;  /* 0x3b39803f00127882 */ /* 0x000fe20000000000 */
[----:B------:R-:W-:-:S02]  /*0de0*/  UMOV UR19, 0x3c7abc9e ;  /* 0x3c7abc9e00137882 */ /* 0x000fc40000000000 */
[----:B------:R-:W-:Y:S01]  /*0df0*/  DFMA R20, R26, -UR18, R20 ;  /* 0x800000121a147c2b */ /* 0x000fe20008000014 */
[----:B------:R-:W-:Y:S01]  /*0e00*/  UMOV UR18, 0x210dd6b4 ;  /* 0x210dd6b400127882 */ /* 0x000fe20000000000 */
[----:B------:R-:W-:Y:S01]  /*0e10*/  UMOV UR19, 0x3f749c67 ;  /* 0x3f749c6700137882 */ /* 0x000fe20000000000 */
[----:B-1----:R-:W-:Y:S02]  /*0e20*/  DFMA R26, -R42, R30, 1 ;  /* 0x3ff000002a1a742b */ /* 0x002fe4000000011e */
[----:B------:R-:W-:Y:S01]  /*0e30*/  DFMA R32, R34, R32, UR18 ;  /* 0x0000001222207e2b */ /* 0x000fe20008000020 */
[----:B------:R-:W-:Y:S01]  /*0e40*/  UMOV UR18, 0x69ce2bdf ;  /* 0x69ce2bdf00127882 */ /* 0x000fe20000000000 */
[----:B------:R-:W-:Y:S02]  /*0e50*/  UMOV UR19, 0x3e5ade15 ;  /* 0x3e5ade1500137882 */ /* 0x000fe40000000000 */
[----:B------:R-:W-:Y:S01]  /*0e60*/  DFMA R28, R20, UR18, R28 ;  /* 0x00000012141c7c2b */ /* 0x000fe2000800001c */
[----:B------:R-:W-:Y:S01]  /*0e70*/  UMOV UR18, 0x8568e357 ;  /* 0x8568e35700127882 */ /* 0x000fe20000000000 */
[----:B------:R-:W-:Y:S01]  /*0e80*/  UMOV UR19, 0x3f909623 ;  /* 0x3f90962300137882 */ /* 0x000fe20000000000 */
[----:B------:R-:W-:-:S02]  /*0e90*/  DFMA R26, R26, R26, R26 ;  /* 0x0000001a1a1a722b */ /* 0x000fc4000000001a */
[----:B------:R-:W-:Y:S01]  /*0ea0*/  DFMA R32, R34, R32, -UR18 ;  /* 0x8000001222207e2b */ /* 0x000fe20008000020 */
[----:B------:R-:W-:Y:S01]  /*0eb0*/  UMOV UR18, 0x62401315 ;  /* 0x6240131500127882 */ /* 0x000fe20000000000 */
[----:B------:R-:W-:Y:S02]  /*0ec0*/  UMOV UR19, 0x3ec71dee ;  /* 0x3ec71dee00137882 */ /* 0x000fe40000000000 */
[----:B------:R-:W-:Y:S01]  /*0ed0*/  DFMA R28, R20, R28, UR18 ;  /* 0x00000012141c7e2b */ /* 0x000fe2000800001c */
[----:B------:R-:W-:Y:S01]  /*0ee0*/  UMOV UR18, 0xdf8c2dc9 ;  /* 0xdf8c2dc900127882 */ /* 0x000fe20000000000 */
[----:B------:R-:W-:Y:S01]  /*0ef0*/  UMOV UR19, 0x3fa3079e ;  /* 0x3fa3079e00137882 */ /* 0x000fe20000000000 */
[----:B------:R-:W-:Y:S02]  /*0f00*/  DFMA R26, R30, R26, R30 ;  /* 0x0000001a1e1a722b */ /* 0x000fe4000000001e */
[----:B------:R-:W-:Y:S01]  /*0f10*/  DFMA R32, R34, R32, UR18 ;  /* 0x0000001222207e2b */ /* 0x000fe20008000020 */
[----:B------:R-:W-:Y:S01]  /*0f20*/  UMOV UR18, 0x7c89eb71 ;  /* 0x7c89eb7100127882 */ /* 0x000fe20000000000 */
[----:B------:R-:W-:-:S02]  /*0f30*/  UMOV UR19, 0x3efa0199 ;  /* 0x3efa019900137882 */ /* 0x000fc40000000000 */
[----:B------:R-:W-:Y:S01]  /*0f40*/  DFMA R28, R20, R28, UR18 ;  /* 0x00000012141c7e2b */ /* 0x000fe2000800001c */
[----:B------:R-:W-:Y:S01]  /*0f50*/  UMOV UR18, 0xdff601fc ;  /* 0xdff601fc00127882 */ /* 0x000fe20000000000 */
[----:B------:R-:W-:Y:S02]  /*0f60*/  UMOV UR19, 0x3fb0fb06 ;  /* 0x3fb0fb0600137882 */ /* 0x000fe40000000000 */
[----:B------:R-:W-:Y:S01]  /*0f70*/  DFMA R32, R34, R32, -UR18 ;  /* 0x8000001222207e2b */ /* 0x000fe20008000020 */
[----:B------:R-:W-:Y:S01]  /*0f80*/  UMOV UR18, 0x14761f65 ;  /* 0x14761f6500127882 */ /* 0x000fe20000000000 */
[----:B------:R-:W-:Y:S02]  /*0f90*/  UMOV UR19, 0x3f2a01a0 ;  /* 0x3f2a01a000137882 */ /* 0x000fe40000000000 */
[----:B------:R-:W-:Y:S01]  /*0fa0*/  DFMA R28, R20, R28, UR18 ;  /* 0x00000012141c7e2b */ /* 0x000fe2000800001c */
[----:B------:R-:W-:Y:S01]  /*0fb0*/  UMOV UR18, 0x4dfbcdc ;  /* 0x04dfbcdc00127882 */ /* 0x000fe20000000000 */
[----:B------:R-:W-:-:S02]  /*0fc0*/  UMOV UR19, 0x3fb7fee0 ;  /* 0x3fb7fee000137882 */ /* 0x000fc40000000000 */
[----:B------:R-:W-:Y:S01]  /*0fd0*/  DFMA R32, R34, R32, UR18 ;  /* 0x0000001222207e2b */ /* 0x000fe20008000020 */
[----:B------:R-:W-:Y:S01]  /*0fe0*/  UMOV UR18, 0x1852b7af ;  /* 0x1852b7af00127882 */ /* 0x000fe20000000000 */
[----:B------:R-:W-:Y:S02]  /*0ff0*/  UMOV UR19, 0x3f56c16c ;  /* 0x3f56c16c00137882 */ /* 0x000fe40000000000 */
[----:B------:R-:W-:Y:S01]  /*1000*/  DFMA R28, R20, R28, UR18 ;  /* 0x00000012141c7e2b */ /* 0x000fe2000800001c */
[----:B------:R-:W-:Y:S01]  /*1010*/  UMOV UR18, 0x3c3db8c6 ;  /* 0x3c3db8c600127882 */ /* 0x000fe20000000000 */
[----:B------:R-:W-:Y:S02]  /*1020*/  UMOV UR19, 0x3fb9ddb2 ;  /* 0x3fb9ddb200137882 */ /* 0x000fe40000000000 */
[----:B------:R-:W-:Y:S01]  /*1030*/  DFMA R32, R34, R32, -UR18 ;  /* 0x8000001222207e2b */ /* 0x000fe20008000020 */
        /* <DEDUP_REMOVED lines=23> */
[----:B------:R-:W-:-:S04]  /*11b0*/  DFMA R32, R34, R32, UR18 ;  /* 0x0000001222207e2b */ /* 0x000fc80008000020 */
[----:B------:R-:W-:-:S04]  /*11c0*/  DFMA R28, R20, R28, 1 ;  /* 0x3ff00000141c742b */ /* 0x000fc8000000001c */
[----:B------:R-:W-:-:S04]  /*11d0*/  DMUL R30, R32, R26 ;  /* 0x0000001a201e7228 */ /* 0x000fc80000000000 */
[----:B------:R-:W-:-:S04]  /*11e0*/  DFMA R28, R20, R28, 1 ;  /* 0x3ff00000141c742b */ /* 0x000fc8000000001c */
[----:B------:R-:W-:-:S06]  /*11f0*/  DMUL R20, R30, -2 ;  /* 0xc00000001e147828 */ /* 0x000fcc0000000000 */
[----:B------:R-:W-:Y:S02]  /*1200*/  LEA R29, R23, R29, 0x14 ;  /* 0x0000001d171d7211 */ /* 0x000fe400078ea0ff */
[----:B------:R-:W-:Y:S01]  /*1210*/  DFMA R20, R40, R20, R32 ;  /* 0x000000142814722b */ /* 0x000fe20000000020 */
[----:B------:R-:W-:Y:S01]  /*1220*/  LEA R23, R22, 0x3ff00000, 0x14 ;  /* 0x3ff0000016177811 */ /* 0x000fe200078ea0ff */
[----:B------:R-:W-:-:S06]  /*1230*/  IMAD.MOV.U32 R22, RZ, RZ, RZ ;  /* 0x000000ffff167224 */ /* 0x000fcc00078e00ff */
[----:B------:R-:W-:Y:S02]  /*1240*/  DMUL R22, R28, R22 ;  /* 0x000000161c167228 */ /* 0x000fe40000000000 */
[----:B------:R-:W-:-:S06]  /*1250*/  DADD R20, -R30, R20 ;  /* 0x000000001e147229 */ /* 0x000fcc0000000114 */
[----:B------:R-:W-:Y:S02]  /*1260*/  DFMA R24, R22, R24, R22 ;  /* 0x000000181618722b */ /* 0x000fe40000000016 */
[----:B------:R-:W-:-:S08]  /*1270*/  DFMA R20, R26, R20, R30 ;  /* 0x000000141a14722b */ /* 0x000fd0000000001e */
[----:B------:R-:W-:-:S10]  /*1280*/  DMUL R20, R20, R24 ;  /* 0x0000001814147228 */ /* 0x000fd40000000000 */
[----:B------:R-:W-:Y:S02]  /*1290*/  FSEL R22, R20, RZ, !P0 ;  /* 0x000000ff14167208 */ /* 0x000fe40004000000 */
[----:B------:R-:W-:Y:S02]  /*12a0*/  FSEL R23, R21, RZ, !P0 ;  /* 0x000000ff15177208 */ /* 0x000fe40004000000 */
[----:B------:R-:W-:-:S04]  /*12b0*/  ISETP.GE.AND P0, PT, R17, RZ, PT ;  /* 0x000000ff1100720c */ /* 0x000fc80003f06270 */
[----:B------:R-:W-:-:S10]  /*12c0*/  DADD R20, -R22, 2 ;  /* 0x4000000016147429 */ /* 0x000fd40000000100 */
[----:B------:R-:W-:Y:S02]  /*12d0*/  FSEL R20, R20, R22, !P0 ;  /* 0x0000001614147208 */ /* 0x000fe40004000000 */
[----:B------:R-:W-:Y:S01]  /*12e0*/  FSEL R21, R21, R23, !P0 ;  /* 0x0000001715157208 */ /* 0x000fe20004000000 */
[----:B------:R-:W-:Y:S06]  /*12f0*/  BRA `(.L_x_9) ;  /* 0x0000000000247947 */ /* 0x000fec0003800000 */
.L_x_8:
[----:B------:R-:W-:Y:S01]  /*1300*/  DADD R20, R16, R16 ;  /* 0x0000000010147229 */ /* 0x000fe20000000010 */
[----:B------:R-:W-:Y:S02]  /*1310*/  ISETP.GE.AND P0, PT, R17, RZ, PT ;  /* 0x000000ff1100720c */ /* 0x000fe40003f06270 */
[----:B------:R-:W-:Y:S02]  /*1320*/  ISETP.NE.AND P1, PT, R16, RZ, PT ;  /* 0x000000ff1000720c */ /* 0x000fe40003f25270 */
[----:B------:R-:W-:Y:S02]  /*1330*/  FSEL R25, RZ, 2, P0 ;  /* 0x40000000ff197808 */ /* 0x000fe40000000000 */
[----:B------:R-:W-:-:S03]  /*1340*/  ISETP.NE.AND P0, PT, R41, 0x7ff00000, PT ;  /* 0x7ff000002900780c */ /* 0x000fc60003f05270 */
[----:B------:R-:W-:Y:S02]  /*1350*/  FSEL R23, R20, RZ, P1 ;  /* 0x000000ff14177208 */ /* 0x000fe40000800000 */
[-C--:B------:R-:W-:Y:S02]  /*1360*/  FSEL R25, R25, R21.reuse, !P1 ;  /* 0x0000001519197208 */ /* 0x080fe40004800000 */
[----:B------:R-:W-:Y:S02]  /*1370*/  FSEL R20, R23, R20, !P0 ;  /* 0x0000001417147208 */ /* 0x000fe40004000000 */
[----:B------:R-:W-:-:S07]  /*1380*/  FSEL R21, R25, R21, !P0 ;  /* 0x0000001519157208 */ /* 0x000fce0004000000 */
.L_x_9:
[----:B------:R-:W-:Y:S05]  /*1390*/  BSYNC.RECONVERGENT B2 ;  /* 0x0000000000027941 */ /* 0x000fea0003800200 */
.L_x_7:
[----:B------:R-:W-:Y:S01]  /*13a0*/  FMUL R24, R36, R36 ;  /* 0x0000002424187220 */ /* 0x000fe20000400000 */
[----:B------:R-:W-:Y:S01]  /*13b0*/  IMAD.MOV.U32 R22, RZ, RZ, 0x1 ;  /* 0x00000001ff167424 */ /* 0x000fe200078e00ff */
[----:B------:R-:W-:Y:S04]  /*13c0*/  BSSY.RECONVERGENT B2, `(.L_x_10) ;  /* 0x0000014000027945 */ /* 0x000fe80003800200 */
[----:B------:R-:W0:Y:S08]  /*13d0*/  F2F.F64.F32 R24, R24 ;  /* 0x0000001800187310 */ /* 0x000e300000201800 */
[----:B0-----:R-:W0:Y:S02]  /*13e0*/  MUFU.RCP64H R23, R25 ;  /* 0x0000001900177308 */ /* 0x001e240000001800 */
[----:B0-----:R-:W-:-:S08]  /*13f0*/  DFMA R26, -R24, R22, 1 ;  /* 0x3ff00000181a742b */ /* 0x001fd00000000116 */
[----:B------:R-:W-:-:S08]  /*1400*/  DFMA R26, R26, R26, R26 ;  /* 0x0000001a1a1a722b */ /* 0x000fd0000000001a */
[----:B------:R-:W-:-:S08]  /*1410*/  DFMA R26, R22, R26, R22 ;  /* 0x0000001a161a722b */ /* 0x000fd00000000016 */
[----:B------:R-:W-:-:S08]  /*1420*/  DFMA R22, -R24, R26, 1 ;  /* 0x3ff000001816742b */ /* 0x000fd0000000011a */
[----:B------:R-:W-:-:S08]  /*1430*/  DFMA R22, R26, R22, R26 ;  /* 0x000000161a16722b */ /* 0x000fd0000000001a */
[----:B------:R-:W-:-:S08]  /*1440*/  DMUL R26, R22, 0.5 ;  /* 0x3fe00000161a7828 */ /* 0x000fd00000000000 */
[----:B------:R-:W-:-:S08]  /*1450*/  DFMA R28, -R24, R26, 0.5 ;  /* 0x3fe00000181c742b */ /* 0x000fd0000000011a */
[----:B------:R-:W-:-:S10]  /*1460*/  DFMA R22, R22, R28, R26 ;  /* 0x0000001c1616722b */ /* 0x000fd4000000001a */
[----:B------:R-:W-:-:S05]  /*1470*/  FFMA R0, RZ, R25, R23 ;  /* 0x00000019ff007223 */ /* 0x000fca0000000017 */
[----:B------:R-:W-:-:S13]  /*1480*/  FSETP.GT.AND P0, PT, |R0|, 1.469367938527859385e-39, PT ;  /* 0x001000000000780b */ /* 0x000fda0003f04200 */
[----:B------:R-:W-:Y:S05]  /*1490*/  @P0 BRA `(.L_x_11) ;  /* 0x0000000000180947 */ /* 0x000fea0003800000 */
[----:B------:R-:W-:Y:S01]  /*14a0*/  MOV R26, RZ ;  /* 0x000000ff001a7202 */ /* 0x000fe20000000f00 */
[----:B------:R-:W-:Y:S01]  /*14b0*/  IMAD.MOV.U32 R27, RZ, RZ, 0x3fe00000 ;  /* 0x3fe00000ff1b7424 */ /* 0x000fe200078e00ff */
[----:B------:R-:W-:-:S07]  /*14c0*/  MOV R0, 0x14e0 ;  /* 0x000014e000007802 */ /* 0x000fce0000000f00 */
[----:B------:R-:W-:Y:S05]  /*14d0*/  CALL.REL.NOINC `($__internal_0_$__cuda_sm20_div_rn_f64_full) ;  /* 0x0000001000c47944 */ /* 0x000fea0003c00000 */
[----:B------:R-:W-:Y:S01]  /*14e0*/  IMAD.MOV.U32 R22, RZ, RZ, R30 ;  /* 0x000000ffff167224 */ /* 0x000fe200078e001e */
[----:B------:R-:W-:-:S07]  /*14f0*/  MOV R23, R31 ;  /* 0x0000001f00177202 */ /* 0x000fce0000000f00 */
.L_x_11:
[----:B------:R-:W-:Y:S05]  /*1500*/  BSYNC.RECONVERGENT B2 ;  /* 0x0000000000027941 */ /* 0x000fea0003800200 */
.L_x_10:
[----:B------:R-:W0:Y:S01]  /*1510*/  F2F.F64.F32 R24, R38 ;  /* 0x0000002600187310 */ /* 0x000e220000201800 */
[----:B------:R-:W-:Y:S01]  /*1520*/  LOP3.LUT R43, R19, 0x7fffffff, RZ, 0xc0, !PT ;  /* 0x7fffffff132b7812 */ /* 0x000fe200078ec0ff */
[----:B------:R-:W-:Y:S03]  /*1530*/  BSSY.RECONVERGENT B2, `(.L_x_12) ;  /* 0x00000a8000027945 */ /* 0x000fe60003800200 */
[----:B------:R-:W-:Y:S01]  /*1540*/  ISETP.GT.U32.AND P0, PT, R43, 0x7fefffff, PT ;  /* 0x7fefffff2b00780c */ /* 0x000fe20003f04070 */
[----:B0-----:R-:W-:-:S08]  /*1550*/  DMUL R24, R24, R22 ;  /* 0x0000001618187228 */ /* 0x001fd00000000000 */
[----:B------:R-:W-:-:S04]  /*1560*/  DMUL R20, R24, R20 ;  /* 0x0000001418147228 */ /* 0x000fc80000000000 */
[----:B------:R-:W-:Y:S07]  /*1570*/  @P0 BRA `(.L_x_13) ;  /* 0x0000000800680947 */ /* 0x000fee0003800000 */
[----:B------:R-:W-:Y:S01]  /*1580*/  IMAD.MOV.U32 R42, RZ, RZ, R18 ;  /* 0x000000ffff2a7224 */ /* 0x000fe200078e0012 */
[----:B------:R-:W-:Y:S01]  /*1590*/  UMOV UR18, 0xd4e0bfd7 ;  /* 0xd4e0bfd700127882 */ /* 0x000fe20000000000 */
[----:B------:R-:W-:Y:S01]  /*15a0*/  IMAD.MOV.U32 R24, RZ, RZ, RZ ;  /* 0x000000ffff187224 */ /* 0x000fe200078e00ff */
[----:B------:R-:W-:Y:S01]  /*15b0*/  UMOV UR19, 0x3df8774a ;  /* 0x3df8774a00137882 */ /* 0x000fe20000000000 */
[----:B------:R-:W-:Y:S02]  /*15c0*/  ISETP.GT.U32.AND P0, PT, R43, 0x403b4000, PT ;  /* 0x403b40002b00780c */ /* 0x000fe40003f04070 */
[C---:B------:R-:W-:Y:S02]  /*15d0*/  DADD R30, R42.reuse, 4 ;  /* 0x401000002a1e7429 */ /* 0x040fe40000000000 */
[----:B------:R-:W-:-:S04]  /*15e0*/  DADD R26, R42, -4 ;  /* 0xc01000002a1a7429 */ /* 0x000fc80000000000 */
[----:B------:R-:W0:Y:S02]  /*15f0*/  MUFU.RCP64H R25, R31 ;  /* 0x0000001f00197308 */ /* 0x000e240000001800 */
[----:B0-----:R-:W-:Y:S01]  /*1600*/  DFMA R28, -R30, R24, 1 ;  /* 0x3ff000001e1c742b */ /* 0x001fe20000000118 */
[----:B------:R-:W-:Y:S01]  /*1610*/  IMAD.MOV.U32 R30, RZ, RZ, 0x0 ;  /* 0x00000000ff1e7424 */ /* 0x000fe200078e00ff */
[----:B------:R-:W-:-:S06]  /*1620*/  MOV R31, 0x3ff00000 ;  /* 0x3ff00000001f7802 */ /* 0x000fcc0000000f00 */
[----:B------:R-:W-:Y:S02]  /*1630*/  DFMA R28, R28, R28, R28 ;  /* 0x0000001c1c1c722b */ /* 0x000fe4000000001c */
[----:B------:R-:W-:-:S06]  /*1640*/  DFMA R30, R42, 2, R30 ;  /* 0x400000002a1e782b */ /* 0x000fcc000000001e */
[----:B------:R-:W-:-:S08]  /*1650*/  DFMA R28, R24, R28, R24 ;  /* 0x0000001c181c722b */ /* 0x000fd00000000018 */
[----:B------:R-:W-:-:S08]  /*1660*/  DMUL R26, R26, R28 ;  /* 0x0000001c1a1a7228 */ /* 0x000fd00000000000 */
[----:B------:R-:W-:-:S08]  /*1670*/  DADD R24, R26, 1 ;  /* 0x3ff000001a187429 */ /* 0x000fd00000000000 */
[----:B------:R-:W-:-:S08]  /*1680*/  DFMA R24, R24, -4, R42 ;  /* 0xc01000001818782b */ /* 0x000fd0000000002a */
[----:B------:R-:W-:-:S08]  /*1690*/  DFMA R24, R42, -R26, R24 ;  /* 0x8000001a2a18722b */ /* 0x000fd00000000018 */
[----:B------:R-:W-:Y:S01]  /*16a0*/  DFMA R24, R28, R24, R26 ;  /* 0x000000181c18722b */ /* 0x000fe2000000001a */
[----:B------:R-:W-:Y:S01]  /*16b0*/  MOV R26, 0xfd03d328 ;  /* 0xfd03d328001a7802 */ /* 0x000fe20000000f00 */
[----:B------:R-:W-:Y:S01]  /*16c0*/  IMAD.MOV.U32 R27, RZ, RZ, 0x3e44e1c6 ;  /* 0x3e44e1c6ff1b7424 */ /* 0x000fe200078e00ff */
[----:B------:R-:W0:Y:S01]  /*16d0*/  MUFU.RCP64H R29, R31 ;  /* 0x0000001f001d7308 */ /* 0x000e220000001800 */
[----:B------:R-:W-:-:S04]  /*16e0*/  IMAD.MOV.U32 R28, RZ, RZ, RZ ;  /* 0x000000ffff1c7224 */ /* 0x000fc800078e00ff */
[----:B------:R-:W-:Y:S01]  /*16f0*/  DFMA R26, R24, -UR18, -R26 ;  /* 0x80000012181a7c2b */ /* 0x000fe2000800081a */
[----:B------:R-:W-:Y:S01]  /*1700*/  UMOV UR18, 0x9f7a56b6 ;  /* 0x9f7a56b600127882 */ /* 0x000fe20000000000 */
[----:B------:R-:W-:-:S06]  /*1710*/  UMOV UR19, 0x3e433014 ;  /* 0x3e43301400137882 */ /* 0x000fcc0000000000 */
[----:B------:R-:W-:Y:S01]  /*1720*/  DFMA R26, R24, R26, -UR18 ;  /* 0x80000012181a7e2b */ /* 0x000fe2000800001a */
[----:B------:R-:W-:Y:S01]  /*1730*/  UMOV UR18, 0xd8376273 ;  /* 0xd837627300127882 */ /* 0x000fe20000000000 */
[----:B------:R-:W-:Y:S01]  /*1740*/  UMOV UR19, 0x3e7bedde ;  /* 0x3e7bedde00137882 */ /* 0x000fe20000000000 */
[----:B0-----:R-:W-:Y:S02]  /*1750*/  DFMA R40, -R30, R28, 1 ;  /* 0x3ff000001e28742b */ /* 0x001fe4000000011c */
[----:B------:R-:W-:-:S03]  /*1760*/  DMUL R30, R42, -R42 ;  /* 0x8000002a2a1e7228 */ /* 0x000fc60000000000 */
[----:B------:R-:W-:Y:S01]  /*1770*/  DFMA R26, R24, R26, UR18 ;  /* 0x00000012181a7e2b */ /* 0x000fe2000800001a */
[----:B------:R-:W-:Y:S01]  /*1780*/  UMOV UR18, 0xc3abf22b ;  /* 0xc3abf22b00127882 */ /* 0x000fe20000000000 */
[----:B------:R-:W-:Y:S01]  /*1790*/  UMOV UR19, 0x3e6f9254 ;  /* 0x3e6f925400137882 */ /* 0x000fe20000000000 */
[----:B------:R-:W-:-:S05]  /*17a0*/  DFMA R40, R40, R40, R40 ;  /* 0x000000282828722b */ /* 0x000fca0000000028 */
[----:B------:R-:W-:Y:S01]  /*17b0*/  DFMA R26, R24, R26, UR18 ;  /* 0x00000012181a7e2b */ /* 0x000fe2000800001a */
[----:B------:R-:W-:Y:S01]  /*17c0*/  UMOV UR18, 0xc2148cf0 ;  /* 0xc2148cf000127882 */ /* 0x000fe20000000000 */
[----:B------:R-:W-:Y:S01]  /*17d0*/  UMOV UR19, 0x3eab9068 ;  /* 0x3eab906800137882 */ /* 0x000fe20000000000 */
[----:B------:R-:W-:-:S05]  /*17e0*/  DFMA R40, R28, R40, R28 ;  /* 0x000000281c28722b */ /* 0x000fca000000001c */
        /* <DEDUP_REMOVED lines=53> */
[----:B------:R-:W-:Y:S01]  /*1b40*/  IMAD.MOV.U32 R24, RZ, RZ, 0x652b82fe ;  /* 0x652b82feff187424 */ /* 0x000fe200078e00ff */
[----:B------:R-:W-:Y:S01]  /*1b50*/  MOV R25, 0x3ff71547 ;  /* 0x3ff7154700197802 */ /* 0x000fe20000000f00 */
[----:B------:R-:W-:-:S04]  /*1b60*/  UMOV UR19, 0x3fe62e42 ;  /* 0x3fe62e4200137882 */ /* 0x000fc80000000000 */
[----:B------:R-:W-:Y:S02]  /*1b70*/  DMUL R34, R26, R40 ;  /* 0x000000281a227228 */ /* 0x000fe40000000000 */
[----:B------:R-:W-:-:S06]  /*1b80*/  DFMA R24, R30, R24, 6.75539944105574400000e+15 ;  /* 0x433800001e18742b */ /* 0x000fcc0000000018 */
[----:B------:R-:W-:Y:S02]  /*1b90*/  DMUL R32, R34, -2 ;  /* 0xc000000022207828 */ /* 0x000fe40000000000 */
[----:B------:R-:W-:Y:S02]  /*1ba0*/  DADD R28, R24, -6.75539944105574400000e+15 ;  /* 0xc3380000181c7429 */ /* 0x000fe40000000000 */
[----:B------:R-:W-:-:S04]  /*1bb0*/  LEA.HI R0, R24, R24, RZ, 0x1 ;  /* 0x0000001818007211 */ /* 0x000fc800078f08ff */
[----:B------:R-:W-:Y:S01]  /*1bc0*/  DFMA R32, R42, R32, R26 ;  /* 0x000000202a20722b */ /* 0x000fe2000000001a */
[----:B------:R-:W-:Y:S01]  /*1bd0*/  SHF.R.S32.HI R25, RZ, 0x1, R0 ;  /* 0x00000001ff197819 */ /* 0x000fe20000011400 */
[--C-:B------:R-:W-:Y:S01]  /*1be0*/  DFMA R26, R28, -UR18, R30.reuse ;  /* 0x800000121c1a7c2b */ /* 0x100fe2000800001e */
[----:B------:R-:W-:Y:S01]  /*1bf0*/  UMOV UR18, 0x3b39803f ;  /* 0x3b39803f00127882 */ /* 0x000fe20000000000 */
[----:B------:R-:W-:Y:S01]  /*1c00*/  UMOV UR19, 0x3c7abc9e ;  /* 0x3c7abc9e00137882 */ /* 0x000fe20000000000 */
[----:B------:R-:W-:Y:S01]  /*1c10*/  IADD3 R24, PT, PT, R24, -R25, RZ ;  /* 0x8000001918187210 */ /* 0x000fe20007ffe0ff */
[----:B------:R-:W-:Y:S02]  /*1c20*/  DFMA R30, -R42, R42, -R30 ;  /* 0x0000002a2a1e722b */ /* 0x000fe4000000091e */
[----:B------:R-:W-:Y:S02]  /*1c30*/  DADD R32, -R34, R32 ;  /* 0x0000000022207229 */ /* 0x000fe40000000120 */
[----:B------:R-:W-:Y:S01]  /*1c40*/  DFMA R26, R28, -UR18, R26 ;  /* 0x800000121c1a7c2b */ /* 0x000fe2000800001a */
[----:B------:R-:W-:Y:S01]  /*1c50*/  UMOV UR18, 0x69ce2bdf ;  /* 0x69ce2bdf00127882 */ /* 0x000fe20000000000 */
[----:B------:R-:W-:Y:S01]  /*1c60*/  IMAD.MOV.U32 R28, RZ, RZ, -0x35dec16 ;  /* 0xfca213eaff1c7424 */ /* 0x000fe200078e00ff */
[----:B------:R-:W-:Y:S01]  /*1c70*/  UMOV UR19, 0x3e5ade15 ;  /* 0x3e5ade1500137882 */ /* 0x000fe20000000000 */
[----:B------:R-:W-:-:S02]  /*1c80*/  IMAD.MOV.U32 R29, RZ, RZ, 0x3e928af3 ;  /* 0x3e928af3ff1d7424 */ /* 0x000fc400078e00ff */
[----:B------:R-:W-:-:S04]  /*1c90*/  DFMA R32, R40, R32, R34 ;  /* 0x000000202820722b */ /* 0x000fc80000000022 */
[----:B------:R-:W-:Y:S01]  /*1ca0*/  DFMA R28, R26, UR18, R28 ;  /* 0x000000121a1c7c2b */ /* 0x000fe2000800001c */
        /* <DEDUP_REMOVED lines=23> */
[----:B------:R-:W-:-:S08]  /*1e20*/  DFMA R28, R26, R28, UR18 ;  /* 0x000000121a1c7e2b */ /* 0x000fd0000800001c */
[----:B------:R-:W-:-:S08]  /*1e30*/  DFMA R28, R26, R28, 1 ;  /* 0x3ff000001a1c742b */ /* 0x000fd0000000001c */
[----:B------:R-:W-:-:S10]  /*1e40*/  DFMA R26, R26, R28, 1 ;  /* 0x3ff000001a1a742b */ /* 0x000fd4000000001c */
[----:B------:R-:W-:Y:S01]  /*1e50*/  IMAD R27, R25, 0x100000, R27 ;  /* 0x00100000191b7824 */ /* 0x000fe200078e021b */
[----:B------:R-:W-:Y:S01]  /*1e60*/  LEA R25, R24, 0x3ff00000, 0x14 ;  /* 0x3ff0000018197811 */ /* 0x000fe200078ea0ff */
[----:B------:R-:W-:-:S06]  /*1e70*/  IMAD.MOV.U32 R24, RZ, RZ, RZ ;  /* 0x000000ffff187224 */ /* 0x000fcc00078e00ff */
[----:B------:R-:W-:-:S08]  /*1e80*/  DMUL R24, R26, R24 ;  /* 0x000000181a187228 */ /* 0x000fd00000000000 */
        /* <DEDUP_REMOVED lines=9> */
.L_x_13:
        /* <DEDUP_REMOVED lines=9> */
.L_x_14:
[----:B------:R-:W-:Y:S05]  /*1fb0*/  BSYNC.RECONVERGENT B2 ;  /* 0x0000000000027941 */ /* 0x000fea0003800200 */
.L_x_12:
[----:B------:R-:W-:Y:S01]  /*1fc0*/  MOV R25, 0x3bbb989d ;  /* 0x3bbb989d00197802 */ /* 0x000fe20000000f00 */
[----:B------:R-:W-:Y:S01]  /*1fd0*/  FMUL R0, R36, -UR14 ;  /* 0x8000000e24007c20 */ /* 0x000fe20008400000 */
[----:B------:R-:W-:Y:S01]  /*1fe0*/  IMAD.MOV.U32 R29, RZ, RZ, 0x437c0000 ;  /* 0x437c0000ff1d7424 */ /* 0x000fe200078e00ff */
[----:B------:R0:W-:Y:S01]  /*1ff0*/  F2F.F32.F64 R16, R16 ;  /* 0x0000001000107310 */ /* 0x0001e20000301000 */
[----:B------:R-:W-:Y:S01]  /*2000*/  MOV R34, UR15 ;  /* 0x0000000f00227c02 */ /* 0x000fe20008000f00 */
[----:B------:R-:W-:Y:S01]  /*2010*/  FFMA.SAT R24, R0, R25, 0.5 ;  /* 0x3f00000000187423 */ /* 0x000fe20000002019 */
[----:B------:R-:W-:Y:S03]  /*2020*/  BSSY.RECONVERGENT B2, `(.L_x_15) ;  /* 0x000001d000027945 */ /* 0x000fe60003800200 */
[----:B------:R-:W-:-:S04]  /*2030*/  FFMA.RM R24, R24, R29, 12582913 ;  /* 0x4b40000118187423 */ /* 0x000fc8000000401d */
[----:B------:R-:W-:Y:S01]  /*2040*/  FADD R25, R24, -12583039 ;  /* 0xcb40007f18197421 */ /* 0x000fe20000000000 */
[----:B0-----:R-:W-:-:S03]  /*2050*/  FMUL R17, R36, 1.7724539041519165039 ;  /* 0x3fe2dfc524117820 */ /* 0x001fc60000400000 */
[C---:B------:R-:W-:Y:S01]  /*2060*/  FFMA R25, R0.reuse, 1.4426950216293334961, -R25 ;  /* 0x3fb8aa3b00197823 */ /* 0x040fe20000000819 */
[----:B------:R-:W-:Y:S03]  /*2070*/  MUFU.RCP R32, R17 ;  /* 0x0000001100207308 */ /* 0x000fe60000001000 */
[----:B------:R-:W-:Y:S01]  /*2080*/  FFMA R0, R0, 1.925963033500011079e-08, R25 ;  /* 0x32a5706000007823 */ /* 0x000fe20000000019 */
[----:B------:R-:W-:-:S04]  /*2090*/  IMAD.SHL.U32 R25, R24, 0x800000, RZ ;  /* 0x0080000018197824 */ /* 0x000fc800078e00ff */
[----:B------:R-:W-:Y:S08]  /*20a0*/  FCHK P0, R34, R17 ;  /* 0x0000001122007302 */ /* 0x000ff00000000000 */
[----:B------:R-:W0:Y:S02]  /*20b0*/  MUFU.EX2 R0, R0 ;  /* 0x0000000000007308 */ /* 0x000e240000000800 */
[----:B0-----:R-:W-:-:S06]  /*20c0*/  FMUL R30, R0, R25 ;  /* 0x00000019001e7220 */ /* 0x001fcc0000400000 */
[----:B------:R-:W-:Y:S08]  /*20d0*/  F2F.F64.F32 R24, R37 ;  /* 0x0000002500187310 */ /* 0x000ff00000201800 */
[----:B------:R-:W0:Y:S02]  /*20e0*/  F2F.F64.F32 R28, R30 ;  /* 0x0000001e001c7310 */ /* 0x000e240000201800 */
[----:B0-----:R-:W-:Y:S01]  /*20f0*/  DMUL R28, R28, R22 ;  /* 0x000000161c1c7228 */ /* 0x001fe20000000000 */
[----:B------:R-:W-:-:S05]  /*2100*/  FFMA R23, -R17, R32, 1 ;  /* 0x3f80000011177423 */ /* 0x000fca0000000120 */
[----:B------:R0:W1:Y:S01]  /*2110*/  F2F.F32.F64 R22, R18 ;  /* 0x0000001200167310 */ /* 0x0000620000301000 */
[----:B------:R-:W-:Y:S01]  /*2120*/  FFMA R0, R32, R23, R32 ;  /* 0x0000001720007223 */ /* 0x000fe20000000020 */
[----:B------:R-:W-:Y:S02]  /*2130*/  DMUL R26, R28, R26 ;  /* 0x0000001a1c1a7228 */ /* 0x000fe40000000000 */
[----:B------:R-:W-:Y:S01]  /*2140*/  DADD R28, R24, 1 ;  /* 0x3ff00000181c7429 */ /* 0x000fe20000000000 */
[----:B------:R-:W-:-:S07]  /*2150*/  FFMA R23, R0, UR15, RZ ;  /* 0x0000000f00177c23 */ /* 0x000fce00080000ff */
[----:B------:R-:W-:Y:S01]  /*2160*/  DMUL R26, R26, R28 ;  /* 0x0000001c1a1a7228 */ /* 0x000fe20000000000 */
[----:B------:R-:W-:-:S04]  /*2170*/  FFMA R28, -R17, R23, UR15 ;  /* 0x0000000f111c7e23 */ /* 0x000fc80008000117 */
[----:B------:R-:W-:-:S05]  /*2180*/  FFMA R0, R0, R28, R23 ;  /* 0x0000001c00007223 */ /* 0x000fca0000000017 */
[----:B------:R0:W2:Y:S01]  /*2190*/  F2F.F32.F64 R26, R26 ;  /* 0x0000001a001a7310 */ /* 0x0000a20000301000 */
[----:B-1----:R-:W-:Y:S05]  /*21a0*/  @!P0 BRA `(.L_x_16) ;  /* 0x0000000000108947 */ /* 0x002fea0003800000 */
[----:B------:R-:W1:Y:S01]  /*21b0*/  LDCU UR11, c[0x0][0x384] ;  /* 0x00007080ff0b77ac */ /* 0x000e620008000800 */
[----:B0-----:R-:W-:Y:S01]  /*21c0*/  MOV R18, 0x21f0 ;  /* 0x000021f000127802 */ /* 0x001fe20000000f00 */
[----:B-1----:R-:W-:-:S07]  /*21d0*/  IMAD.U32 R0, RZ, RZ, UR11 ;  /* 0x0000000bff007e24 */ /* 0x002fce000f8e00ff */
[----:B--2---:R-:W-:Y:S05]  /*21e0*/  CALL.REL.NOINC `($__internal_2_$__cuda_sm3x_div_rn_noftz_f32_slowpath) ;  /* 0x0000000c00447944 */ /* 0x004fea0003c00000 */
.L_x_16:
[----:B------:R-:W-:Y:S05]  /*21f0*/  BSYNC.RECONVERGENT B2 ;  /* 0x0000000000027941 */ /* 0x000fea0003800200 */
.L_x_15:
[----:B------:R1:W5:Y:S01]  /*2200*/  LDG.E R23, desc[UR12][R14.64+0x14] ;  /* 0x0000140c0e177981 */ /* 0x000362000c1e1900 */
[----:B0-----:R-:W-:Y:S02]  /*2210*/  IMAD.MOV.U32 R19, RZ, RZ, 0x3bbb989d ;  /* 0x3bbb989dff137424 */ /* 0x001fe400078e00ff */
[----:B------:R-:W-:Y:S01]  /*2220*/  FMUL R22, R22, -R22 ;  /* 0x8000001616167220 */ /* 0x000fe20000400000 */
[----:B------:R-:W-:Y:S01]  /*2230*/  MOV R28, 0x437c0000 ;  /* 0x437c0000001c7802 */ /* 0x000fe20000000f00 */
[----:B------:R-:W-:Y:S01]  /*2240*/  FMUL R16, R16, -R16 ;  /* 0x8000001010107220 */ /* 0x000fe20000400000 */
[----:B------:R-:W-:Y:S01]  /*2250*/  DADD R24, -R24, 1 ;  /* 0x3ff0000018187429 */ /* 0x000fe20000000100 */
[----:B------:R-:W-:Y:S01]  /*2260*/  FFMA.SAT R17, R22, R19, 0.5 ;  /* 0x3f00000016117423 */ /* 0x000fe20000002013 */
[----:B------:R-:W-:Y:S01]  /*2270*/  MUFU.RCP R29, R36 ;  /* 0x00000024001d7308 */ /* 0x000fe20000001000 */
[----:B------:R-:W-:Y:S01]  /*2280*/  FMUL R11, R4, R11 ;  /* 0x0000000b040b7220 */ /* 0x000fe20000400000 */
[----:B------:R-:W-:Y:S01]  /*2290*/  BSSY.RECONVERGENT B2, `(.L_x_17) ;  /* 0x0000023000027945 */ /* 0x000fe20003800200 */
[----:B------:R-:W-:Y:S01]  /*22a0*/  FFMA.RM R18, R17, R28, 12582913 ;  /* 0x4b40000111127423 */ /* 0x000fe2000000401c */
[----:B------:R-:W-:-:S02]  /*22b0*/  FFMA.SAT R17, R16, R19, 0.5 ;  /* 0x3f00000010117423 */ /* 0x000fc40000002013 */
[----:B------:R-:W-:Y:S01]  /*22c0*/  DMUL R20, R20, R24 ;  /* 0x0000001814147228 */ /* 0x000fe20000000000 */
[C---:B------:R-:W-:Y:S01]  /*22d0*/  FADD R19, R18.reuse, -12583039 ;  /* 0xcb40007f12137421 */ /* 0x040fe20000000000 */
[----:B------:R-:W-:Y:S01]  /*22e0*/  FFMA.RM R17, R17, R28, 12582913 ;  /* 0x4b40000111117423 */ /* 0x000fe2000000401c */
[----:B------:R-:W-:Y:S02]  /*22f0*/  IMAD.SHL.U32 R18, R18, 0x800000, RZ ;  /* 0x0080000012127824 */ /* 0x000fe400078e00ff */
[C---:B------:R-:W-:Y:S01]  /*2300*/  FFMA R27, R22.reuse, 1.4426950216293334961, -R19 ;  /* 0x3fb8aa3b161b7823 */ /* 0x040fe20000000813 */
[C---:B------:R-:W-:Y:S01]  /*2310*/  FADD R19, R17.reuse, -12583039 ;  /* 0xcb40007f11137421 */ /* 0x040fe20000000000 */
[----:B------:R-:W-:Y:S02]  /*2320*/  IMAD.SHL.U32 R17, R17, 0x800000, RZ ;  /* 0x0080000011117824 */ /* 0x000fe400078e00ff */
[----:B------:R-:W-:Y:S01]  /*2330*/  FFMA R27, R22, 1.925963033500011079e-08, R27 ;  /* 0x32a57060161b7823 */ /* 0x000fe2000000001b */
[C---:B------:R-:W-:Y:S01]  /*2340*/  FFMA R19, R16.reuse, 1.4426950216293334961, -R19 ;  /* 0x3fb8aa3b10137823 */ /* 0x040fe20000000813 */
[----:B------:R-:W2:Y:S03]  /*2350*/  F2F.F32.F64 R21, R20 ;  /* 0x0000001400157310 */ /* 0x000ea60000301000 */
[----:B------:R-:W-:-:S05]  /*2360*/  FFMA R19, R16, 1.925963033500011079e-08, R19 ;  /* 0x32a5706010137823 */ /* 0x000fca0000000013 */
[----:B------:R-:W0:Y:S01]  /*2370*/  MUFU.EX2 R27, R27 ;  /* 0x0000001b001b7308 */ /* 0x000e220000000800 */
[----:B--2---:R-:W-:-:S07]  /*2380*/  FADD R26, R26, R21 ;  /* 0x000000151a1a7221 */ /* 0x004fce0000000000 */
[----:B------:R-:W2:Y:S01]  /*2390*/  MUFU.EX2 R16, R19 ;  /* 0x0000001300107308 */ /* 0x000ea20000000800 */
[----:B0-----:R-:W-:-:S04]  /*23a0*/  FMUL R25, R18, R27 ;  /* 0x0000001b12197220 */ /* 0x001fc80000400000 */
[----:B------:R-:W-:Y:S01]  /*23b0*/  FMUL R25, R30, R25 ;  /* 0x000000191e197220 */ /* 0x000fe20000400000 */
[----:B--2---:R-:W-:Y:S01]  /*23c0*/  FMUL R17, R17, R16 ;  /* 0x0000001011117220 */ /* 0x004fe20000400000 */
[----:B------:R-:W-:-:S03]  /*23d0*/  FFMA R16, R29, -R36, 1 ;  /* 0x3f8000001d107423 */ /* 0x000fc60000000824 */
[----:B------:R-:W-:Y:S01]  /*23e0*/  FFMA R17, R38, R17, R25 ;  /* 0x0000001126117223 */ /* 0x000fe20000000019 */
[----:B------:R-:W-:-:S03]  /*23f0*/  FFMA R29, R29, R16, R29 ;  /* 0x000000101d1d7223 */ /* 0x000fc6000000001d */
[----:B------:R-:W-:-:S04]  /*2400*/  FFMA R0, R17, R0, R26 ;  /* 0x0000000011007223 */ /* 0x000fc8000000001a */
[----:B------:R-:W-:-:S04]  /*2410*/  FMUL R11, R11, R0 ;  /* 0x000000000b0b7220 */ /* 0x000fc80000400000 */
[----:B------:R-:W-:-:S04]  /*2420*/  FMUL R0, R10, R11 ;  /* 0x0000000b0a007220 */ /* 0x000fc80000400000 */
[----:B------:R-:W0:Y:S01]  /*2430*/  FCHK P0, R0, R36 ;  /* 0x0000002400007302 */ /* 0x000e220000000000 */
[----:B------:R-:W-:-:S04]  /*2440*/  FFMA R17, R0, R29, RZ ;  /* 0x0000001d00117223 */ /* 0x000fc800000000ff */
[----:B------:R-:W-:-:S04]  /*2450*/  FFMA R10, R17, -R36, R0 ;  /* 0x80000024110a7223 */ /* 0x000fc80000000000 */
[----:B------:R-:W-:Y:S01]  /*2460*/  FFMA R16, R29, R10, R17 ;  /* 0x0000000a1d107223 */ /* 0x000fe20000000011 */
[----:B01----:R-:W-:Y:S06]  /*2470*/  @!P0 BRA `(.L_x_18) ;  /* 0x0000000000108947 */ /* 0x003fec0003800000 */
[----:B------:R-:W-:Y:S02]  /*2480*/  MOV R17, R36 ;  /* 0x0000002400117202 */ /* 0x000fe40000000f00 */
[----:B------:R-:W-:-:S07]  /*2490*/  MOV R18, 0x24b0 ;  /* 0x000024b000127802 */ /* 0x000fce0000000f00 */
[----:B-----5:R-:W-:Y:S05]  /*24a0*/  CALL.REL.NOINC `($__internal_2_$__cuda_sm3x_div_rn_noftz_f32_slowpath) ;  /* 0x0000000800947944 */ /* 0x020fea0003c00000 */
[----:B------:R-:W-:-:S07]  /*24b0*/  IMAD.MOV.U32 R16, RZ, RZ, R0 ;  /* 0x000000ffff107224 */ /* 0x000fce00078e0000 */
.L_x_18:
[----:B------:R-:W-:Y:S05]  /*24c0*/  BSYNC.RECONVERGENT B2 ;  /* 0x0000000000027941 */ /* 0x000fea0003800200 */
.L_x_17:
[----:B------:R0:W5:Y:S01]  /*24d0*/  LDG.E R10, desc[UR12][R14.64+0x18] ;  /* 0x0000180c0e0a7981 */ /* 0x000162000c1e1900 */
[----:B------:R-:W1:Y:S01]  /*24e0*/  MUFU.RCP R17, R36 ;  /* 0x0000002400117308 */ /* 0x000e620000001000 */
[----:B-----5:R-:W-:Y:S01]  /*24f0*/  FADD R23, R23, R16 ;  /* 0x0000001017177221 */ /* 0x020fe20000000000 */
[----:B------:R-:W-:Y:S01]  /*2500*/  FMUL R16, R12, R11 ;  /* 0x0000000b0c107220 */ /* 0x000fe20000400000 */
[----:B------:R-:W-:Y:S03]  /*2510*/  BSSY.RECONVERGENT B2, `(.L_x_19) ;  /* 0x000000e000027945 */ /* 0x000fe60003800200 */
[----:B------:R0:W-:Y:S02]  /*2520*/  STG.E desc[UR12][R14.64+0x14], R23 ;  /* 0x000014170e007986 */ /* 0x0001e4000c10190c */
[----:B------:R-:W2:Y:S01]  /*2530*/  FCHK P0, R16, R36 ;  /* 0x0000002410007302 */ /* 0x000ea20000000000 */
[----:B-1----:R-:W-:-:S04]  /*2540*/  FFMA R0, R17, -R36, 1 ;  /* 0x3f80000011007423 */ /* 0x002fc80000000824 */
[----:B------:R-:W-:-:S04]  /*2550*/  FFMA R0, R17, R0, R17 ;  /* 0x0000000011007223 */ /* 0x000fc80000000011 */
[----:B------:R-:W-:-:S04]  /*2560*/  FFMA R17, R0, R16, RZ ;  /* 0x0000001000117223 */ /* 0x000fc800000000ff */
[----:B------:R-:W-:-:S04]  /*2570*/  FFMA R12, R17, -R36, R16 ;  /* 0x80000024110c7223 */ /* 0x000fc80000000010 */
[----:B------:R-:W-:Y:S01]  /*2580*/  FFMA R17, R0, R12, R17 ;  /* 0x0000000c00117223 */ /* 0x000fe20000000011 */
[----:B0-2---:R-:W-:Y:S06]  /*2590*/  @!P0 BRA `(.L_x_20) ;  /* 0x0000000000148947 */ /* 0x005fec0003800000 */
[----:B------:R-:W-:Y:S01]  /*25a0*/  IMAD.MOV.U32 R0, RZ, RZ, R16 ;  /* 0x000000ffff007224 */ /* 0x000fe200078e0010 */
[----:B------:R-:W-:Y:S02]  /*25b0*/  MOV R17, R36 ;  /* 0x0000002400117202 */ /* 0x000fe40000000f00 */
[----:B------:R-:W-:-:S07]  /*25c0*/  MOV R18, 0x25e0 ;  /* 0x000025e000127802 */ /* 0x000fce0000000f00 */
[----:B------:R-:W-:Y:S05]  /*25d0*/  CALL.REL.NOINC `($__internal_2_$__cuda_sm3x_div_rn_noftz_f32_slowpath) ;  /* 0x0000000800487944 */ /* 0x000fea0003c00000 */
[----:B------:R-:W-:-:S07]  /*25e0*/  IMAD.MOV.U32 R17, RZ, RZ, R0 ;  /* 0x000000ffff117224 */ /* 0x000fce00078e0000 */
.L_x_20:
[----:B------:R-:W-:Y:S05]  /*25f0*/  BSYNC.RECONVERGENT B2 ;  /* 0x0000000000027941 */ /* 0x000fea0003800200 */
.L_x_19:
[----:B------:R0:W5:Y:S01]  /*2600*/  LDG.E R12, desc[UR12][R14.64+0x1c] ;  /* 0x00001c0c0e0c7981 */ /* 0x000162000c1e1900 */
[----:B------:R-:W1:Y:S01]  /*2610*/  MUFU.RCP R19, R36 ;  /* 0x0000002400137308 */ /* 0x000e620000001000 */
[----:B------:R-:W-:Y:S01]  /*2620*/  FADD R17, R10, R17 ;  /* 0x000000110a117221 */ /* 0x000fe20000000000 */
        /* <DEDUP_REMOVED lines=13> */
[----:B-----5:R-:W-:Y:S05]  /*2700*/  CALL.REL.NOINC `($__internal_2_$__cuda_sm3x_div_rn_noftz_f32_slowpath) ;  /* 0x0000000400fc7944 */ /* 0x020fea0003c00000 */
[----:B------:R-:W-:-:S07]  /*2710*/  IMAD.MOV.U32 R11, RZ, RZ, R0 ;  /* 0x000000ffff0b7224 */ /* 0x000fce00078e0000 */
.L_x_22:
[----:B------:R-:W-:Y:S05]  /*2720*/  BSYNC.RECONVERGENT B2 ;  /* 0x0000000000027941 */ /* 0x000fea0003800200 */
.L_x_21:
[----:B-----5:R-:W-:Y:S01]  /*2730*/  FADD R11, R12, R11 ;  /* 0x0000000b0c0b7221 */ /* 0x020fe20000000000 */
[----:B------:R-:W-:Y:S01]  /*2740*/  IMAD.U32 R16, RZ, RZ, UR8 ;  /* 0x00000008ff107e24 */ /* 0x000fe2000f8e00ff */
[----:B------:R-:W-:-:S03]  /*2750*/  MOV R17, UR9 ;  /* 0x0000000900117c02 */ /* 0x000fc60008000f00 */
[----:B------:R0:W-:Y:S04]  /*2760*/  STG.E desc[UR12][R14.64+0x1c], R11 ;  /* 0x00001c0b0e007986 */ /* 0x0001e8000c10190c */
[----:B------:R0:W5:Y:S02]  /*2770*/  LDG.E R16, desc[UR12][R16.64] ;  /* 0x0000000c10107981 */ /* 0x000164000c1e1900 */
.L_x_3:
[----:B--23--:R-:W-:Y:S05]  /*2780*/  BSYNC.RECONVERGENT B0 ;  /* 0x0000000000007941 */ /* 0x00cfea0003800200 */
.L_x_2:
[----:B------:R-:W-:-:S05]  /*2790*/  VIADD R9, R9, 0x1 ;  /* 0x0000000109097836 */ /* 0x000fca0000000000 */
[----:B-----5:R-:W-:-:S13]  /*27a0*/  ISETP.GE.AND P0, PT, R9, R16, PT ;  /* 0x000000100900720c */ /* 0x020fda0003f06270 */
[----:B------:R-:W-:Y:S05]  /*27b0*/  @!P0 BRA `(.L_x_23) ;  /* 0xffffffdc00648947 */ /* 0x000fea000383ffff */
[----:B------:R-:W-:Y:S05]  /*27c0*/  BSYNC.RECONVERGENT B1 ;  /* 0x0000000000017941 */ /* 0x000fea0003800200 */
.L_x_1:
[----:B------:R-:W-:Y:S05]  /*27d0*/  BRA.U UP0, `(.L_x_24) ;  /* 0xffffffdd00007547 */ /* 0x000fea000b83ffff */
[----:B------:R-:W-:Y:S05]  /*27e0*/  EXIT ;  /* 0x000000000000794d */ /* 0x000fea0003800000 */
        .weak           $__internal_0_$__cuda_sm20_div_rn_f64_full
        .type           $__internal_0_$__cuda_sm20_div_rn_f64_full,@function
        .size           $__internal_0_$__cuda_sm20_div_rn_f64_full,($__internal_1_$__cuda_sm20_sqrt_rn_f32_slowpath - $__internal_0_$__cuda_sm20_div_rn_f64_full)
$__internal_0_$__cuda_sm20_div_rn_f64_full:
[C---:B------:R-:W-:Y:S01]  /*27f0*/  FSETP.GEU.AND P0, PT, |R25|.reuse, 1.469367938527859385e-39, PT ;  /* 0x001000001900780b */ /* 0x040fe20003f0e200 */
[----:B------:R-:W-:Y:S01]  /*2800*/  IMAD.MOV.U32 R40, RZ, RZ, 0x1ca00000 ;  /* 0x1ca00000ff287424 */ /* 0x000fe200078e00ff */
[----:B------:R-:W-:Y:S01]  /*2810*/  LOP3.LUT R22, R25, 0x800fffff, RZ, 0xc0, !PT ;  /* 0x800fffff19167812 */ /* 0x000fe200078ec0ff */
[----:B------:R-:W-:Y:S01]  /*2820*/  BSSY.RECONVERGENT B3, `(.L_x_25) ;  /* 0x0000054000037945 */ /* 0x000fe20003800200 */
[----:B------:R-:W-:Y:S02]  /*2830*/  MOV R28, 0x1 ;  /* 0x00000001001c7802 */ /* 0x000fe40000000f00 */
[----:B------:R-:W-:Y:S01]  /*2840*/  LOP3.LUT R23, R22, 0x3ff00000, RZ, 0xfc, !PT ;  /* 0x3ff0000016177812 */ /* 0x000fe200078efcff */
[----:B------:R-:W-:Y:S01]  /*2850*/  IMAD.MOV.U32 R22, RZ, RZ, R24 ;  /* 0x000000ffff167224 */ /* 0x000fe200078e0018 */
[C---:B------:R-:W-:Y:S02]  /*2860*/  FSETP.GEU.AND P2, PT, |R27|.reuse, 1.469367938527859385e-39, PT ;  /* 0x001000001b00780b */ /* 0x040fe40003f4e200 */
[----:B------:R-:W-:-:S02]  /*2870*/  LOP3.LUT R39, R27, 0x7ff00000, RZ, 0xc0, !PT ;  /* 0x7ff000001b277812 */ /* 0x000fc400078ec0ff */
[----:B------:R-:W-:Y:S01]  /*2880*/  LOP3.LUT R42, R25, 0x7ff00000, RZ, 0xc0, !PT ;  /* 0x7ff00000192a7812 */ /* 0x000fe200078ec0ff */
[----:B------:R-:W-:-:S03]  /*2890*/  @!P0 DMUL R22, R24, 8.98846567431157953865e+307 ;  /* 0x7fe0000018168828 */ /* 0x000fc60000000000 */
[----:B------:R-:W-:-:S03]  /*28a0*/  ISETP.GE.U32.AND P1, PT, R39, R42, PT ;  /* 0x0000002a2700720c */ /* 0x000fc60003f26070 */
[----:B------:R-:W0:Y:S02]  /*28b0*/  MUFU.RCP64H R29, R23 ;  /* 0x00000017001d7308 */ /* 0x000e240000001800 */
[----:B------:R-:W-:Y:S02]  /*28c0*/  @!P2 LOP3.LUT R32, R25, 0x7ff00000, RZ, 0xc0, !PT ;  /* 0x7ff000001920a812 */ /* 0x000fe400078ec0ff */
[----:B------:R-:W-:Y:S02]  /*28d0*/  @!P0 LOP3.LUT R42, R23, 0x7ff00000, RZ, 0xc0, !PT ;  /* 0x7ff00000172a8812 */ /* 0x000fe400078ec0ff */
[----:B------:R-:W-:-:S04]  /*28e0*/  @!P2 ISETP.GE.U32.AND P3, PT, R39, R32, PT ;  /* 0x000000202700a20c */ /* 0x000fc80003f66070 */
[----:B------:R-:W-:-:S04]  /*28f0*/  @!P2 SEL R33, R40, 0x63400000, !P3 ;  /* 0x634000002821a807 */ /* 0x000fc80005800000 */
[----:B------:R-:W-:Y:S01]  /*2900*/  @!P2 LOP3.LUT R34, R33, 0x80000000, R27, 0xf8, !PT ;  /* 0x800000002122a812 */ /* 0x000fe200078ef81b */
[----:B0-----:R-:W-:-:S03]  /*2910*/  DFMA R30, R28, -R22, 1 ;  /* 0x3ff000001c1e742b */ /* 0x001fc60000000816 */
[----:B------:R-:W-:Y:S02]  /*2920*/  @!P2 LOP3.LUT R35, R34, 0x100000, RZ, 0xfc, !PT ;  /* 0x001000002223a812 */ /* 0x000fe400078efcff */
[----:B------:R-:W-:-:S03]  /*2930*/  @!P2 MOV R34, RZ ;  /* 0x000000ff0022a202 */ /* 0x000fc60000000f00 */
[----:B------:R-:W-:-:S08]  /*2940*/  DFMA R30, R30, R30, R30 ;  /* 0x0000001e1e1e722b */ /* 0x000fd0000000001e */
[----:B------:R-:W-:Y:S01]  /*2950*/  DFMA R30, R28, R30, R28 ;  /* 0x0000001e1c1e722b */ /* 0x000fe2000000001c */
[----:B------:R-:W-:Y:S01]  /*2960*/  SEL R29, R40, 0x63400000, !P1 ;  /* 0x63400000281d7807 */ /* 0x000fe20004800000 */
[----:B------:R-:W-:-:S03]  /*2970*/  IMAD.MOV.U32 R28, RZ, RZ, R26 ;  /* 0x000000ffff1c7224 */ /* 0x000fc600078e001a */
[----:B------:R-:W-:-:S03]  /*2980*/  LOP3.LUT R29, R29, 0x800fffff, R27, 0xf8, !PT ;  /* 0x800fffff1d1d7812 */ /* 0x000fc600078ef81b */
[----:B------:R-:W-:-:S03]  /*2990*/  DFMA R32, R30, -R22, 1 ;  /* 0x3ff000001e20742b */ /* 0x000fc60000000816 */
[----:B------:R-:W-:-:S05]  /*29a0*/  @!P2 DFMA R28, R28, 2, -R34 ;  /* 0x400000001c1ca82b */ /* 0x000fca0000000822 */
[----:B------:R-:W-:-:S08]  /*29b0*/  DFMA R30, R30, R32, R30 ;  /* 0x000000201e1e722b */ /* 0x000fd0000000001e */
[----:B------:R-:W-:-:S08]  /*29c0*/  DMUL R32, R30, R28 ;  /* 0x0000001c1e207228 */ /* 0x000fd00000000000 */
[----:B------:R-:W-:-:S08]  /*29d0*/  DFMA R34, R32, -R22, R28 ;  /* 0x800000162022722b */ /* 0x000fd0000000001c */
[----:B------:R-:W-:Y:S01]  /*29e0*/  DFMA R34, R30, R34, R32 ;  /* 0x000000221e22722b */ /* 0x000fe20000000020 */
[----:B------:R-:W-:Y:S01]  /*29f0*/  IMAD.MOV.U32 R33, RZ, RZ, R39 ;  /* 0x000000ffff217224 */ /* 0x000fe200078e0027 */
[----:B------:R-:W-:Y:S02]  /*2a00*/  @!P2 LOP3.LUT R33, R29, 0x7ff00000, RZ, 0xc0, !PT ;  /* 0x7ff000001d21a812 */ /* 0x000fe400078ec0ff */
[----:B------:R-:W-:-:S03]  /*2a10*/  IADD3 R31, PT, PT, R42, -0x1, RZ ;  /* 0xffffffff2a1f7810 */ /* 0x000fc60007ffe0ff */
[----:B------:R-:W-:-:S05]  /*2a20*/  VIADD R30, R33, 0xffffffff ;  /* 0xffffffff211e7836 */ /* 0x000fca0000000000 */
[----:B------:R-:W-:-:S04]  /*2a30*/  ISETP.GT.U32.AND P0, PT, R30, 0x7feffffe, PT ;  /* 0x7feffffe1e00780c */ /* 0x000fc80003f04070 */
[----:B------:R-:W-:-:S13]  /*2a40*/  ISETP.GT.U32.OR P0, PT, R31, 0x7feffffe, P0 ;  /* 0x7feffffe1f00780c */ /* 0x000fda0000704470 */
[----:B------:R-:W-:Y:S05]  /*2a50*/  @P0 BRA `(.L_x_26) ;  /* 0x00000000006c0947 */ /* 0x000fea0003800000 */
[----:B------:R-:W-:-:S04]  /*2a60*/  LOP3.LUT R30, R25, 0x7ff00000, RZ, 0xc0, !PT ;  /* 0x7ff00000191e7812 */ /* 0x000fc800078ec0ff */
[CC--:B------:R-:W-:Y:S02]  /*2a70*/  VIADDMNMX R26, R39.reuse, -R30.reuse, 0xb9600000, !PT ;  /* 0xb9600000271a7446 */ /* 0x0c0fe4000780091e */
[----:B------:R-:W-:Y:S02]  /*2a80*/  ISETP.GE.U32.AND P0, PT, R39, R30, PT ;  /* 0x0000001e2700720c */ /* 0x000fe40003f06070 */
[----:B------:R-:W-:Y:S02]  /*2a90*/  VIMNMX R26, PT, PT, R26, 0x46a00000, PT ;  /* 0x46a000001a1a7848 */ /* 0x000fe40003fe0100 */
[----:B------:R-:W-:-:S05]  /*2aa0*/  SEL R27, R40, 0x63400000, !P0 ;  /* 0x63400000281b7807 */ /* 0x000fca0004000000 */
[----:B------:R-:W-:Y:S01]  /*2ab0*/  IMAD.IADD R32, R26, 0x1, -R27 ;  /* 0x000000011a207824 */ /* 0x000fe200078e0a1b */
[----:B------:R-:W-:-:S03]  /*2ac0*/  MOV R26, RZ ;  /* 0x000000ff001a7202 */ /* 0x000fc60000000f00 */
[----:B------:R-:W-:-:S06]  /*2ad0*/  VIADD R27, R32, 0x7fe00000 ;  /* 0x7fe00000201b7836 */ /* 0x000fcc0000000000 */
[----:B------:R-:W-:-:S10]  /*2ae0*/  DMUL R30, R34, R26 ;  /* 0x0000001a221e7228 */ /* 0x000fd40000000000 */
[----:B------:R-:W-:-:S13]  /*2af0*/  FSETP.GTU.AND P0, PT, |R31|, 1.469367938527859385e-39, PT ;  /* 0x001000001f00780b */ /* 0x000fda0003f0c200 */
[----:B------:R-:W-:Y:S05]  /*2b00*/  @P0 BRA `(.L_x_27) ;  /* 0x0000000000940947 */ /* 0x000fea0003800000 */
[----:B------:R-:W-:Y:S01]  /*2b10*/  DFMA R22, R34, -R22, R28 ;  /* 0x800000162216722b */ /* 0x000fe2000000001c */
[----:B------:R-:W-:-:S09]  /*2b20*/  IMAD.MOV.U32 R26, RZ, RZ, RZ ;  /* 0x000000ffff1a7224 */ /* 0x000fd200078e00ff */
[C---:B------:R-:W-:Y:S02]  /*2b30*/  FSETP.NEU.AND P0, PT, R23.reuse, RZ, PT ;  /* 0x000000ff1700720b */ /* 0x040fe40003f0d000 */
[----:B------:R-:W-:-:S04]  /*2b40*/  LOP3.LUT R25, R23, 0x80000000, R25, 0x48, !PT ;  /* 0x8000000017197812 */ /* 0x000fc800078e4819 */
[----:B------:R-:W-:-:S07]  /*2b50*/  LOP3.LUT R27, R25, R27, RZ, 0xfc, !PT ;  /* 0x0000001b191b7212 */ /* 0x000fce00078efcff */
[----:B------:R-:W-:Y:S05]  /*2b60*/  @!P0 BRA `(.L_x_27) ;  /* 0x00000000007c8947 */ /* 0x000fea0003800000 */
[----:B------:R-:W-:Y:S01]  /*2b70*/  IMAD.MOV R23, RZ, RZ, -R32 ;  /* 0x000000ffff177224 */ /* 0x000fe200078e0a20 */
[----:B------:R-:W-:Y:S01]  /*2b80*/  MOV R22, RZ ;  /* 0x000000ff00167202 */ /* 0x000fe20000000f00 */
[----:B------:R-:W-:-:S05]  /*2b90*/  DMUL.RP R26, R34, R26 ;  /* 0x0000001a221a7228 */ /* 0x000fca0000008000 */
[----:B------:R-:W-:-:S05]  /*2ba0*/  DFMA R22, R30, -R22, R34 ;  /* 0x800000161e16722b */ /* 0x000fca0000000022 */
[----:B------:R-:W-:Y:S02]  /*2bb0*/  LOP3.LUT R25, R27, R25, RZ, 0x3c, !PT ;  /* 0x000000191b197212 */ /* 0x000fe400078e3cff */
[----:B------:R-:W-:-:S04]  /*2bc0*/  IADD3 R22, PT, PT, -R32, -0x43300000, RZ ;  /* 0xbcd0000020167810 */ /* 0x000fc80007ffe1ff */
[----:B------:R-:W-:-:S04]  /*2bd0*/  FSETP.NEU.AND P0, PT, |R23|, R22, PT ;  /* 0x000000161700720b */ /* 0x000fc80003f0d200 */
[----:B------:R-:W-:Y:S02]  /*2be0*/  FSEL R30, R26, R30, !P0 ;  /* 0x0000001e1a1e7208 */ /* 0x000fe40004000000 */
[----:B------:R-:W-:Y:S01]  /*2bf0*/  FSEL R31, R25, R31, !P0 ;  /* 0x0000001f191f7208 */ /* 0x000fe20004000000 */
[----:B------:R-:W-:Y:S06]  /*2c00*/  BRA `(.L_x_27) ;  /* 0x0000000000547947 */ /* 0x000fec0003800000 */
.L_x_26:
[----:B------:R-:W-:-:S14]  /*2c10*/  DSETP.NAN.AND P0, PT, R26, R26, PT ;  /* 0x0000001a1a00722a */ /* 0x000fdc0003f08000 */
[----:B------:R-:W-:Y:S05]  /*2c20*/  @P0 BRA `(.L_x_28) ;  /* 0x0000000000440947 */ /* 0x000fea0003800000 */
[----:B------:R-:W-:-:S14]  /*2c30*/  DSETP.NAN.AND P0, PT, R24, R24, PT ;  /* 0x000000181800722a */ /* 0x000fdc0003f08000 */
[----:B------:R-:W-:Y:S05]  /*2c40*/  @P0 BRA `(.L_x_29) ;  /* 0x0000000000300947 */ /* 0x000fea0003800000 */
[----:B------:R-:W-:Y:S01]  /*2c50*/  ISETP.NE.AND P0, PT, R33, R42, PT ;  /* 0x0000002a2100720c */ /* 0x000fe20003f05270 */
[----:B------:R-:W-:Y:S02]  /*2c60*/  IMAD.MOV.U32 R30, RZ, RZ, 0x0 ;  /* 0x00000000ff1e7424 */ /* 0x000fe400078e00ff */
[----:B------:R-:W-:-:S10]  /*2c70*/  IMAD.MOV.U32 R31, RZ, RZ, -0x80000 ;  /* 0xfff80000ff1f7424 */ /* 0x000fd400078e00ff */
[----:B------:R-:W-:Y:S05]  /*2c80*/  @!P0 BRA `(.L_x_27) ;  /* 0x0000000000348947 */ /* 0x000fea0003800000 */
[----:B------:R-:W-:Y:S02]  /*2c90*/  ISETP.NE.AND P0, PT, R33, 0x7ff00000, PT ;  /* 0x7ff000002100780c */ /* 0x000fe40003f05270 */
[----:B------:R-:W-:Y:S02]  /*2ca0*/  LOP3.LUT R31, R27, 0x80000000, R25, 0x48, !PT ;  /* 0x800000001b1f7812 */ /* 0x000fe400078e4819 */
[----:B------:R-:W-:-:S13]  /*2cb0*/  ISETP.EQ.OR P0, PT, R42, RZ, !P0 ;  /* 0x000000ff2a00720c */ /* 0x000fda0004702670 */
[----:B------:R-:W-:Y:S02]  /*2cc0*/  @P0 LOP3.LUT R22, R31, 0x7ff00000, RZ, 0xfc, !PT ;  /* 0x7ff000001f160812 */ /* 0x000fe400078efcff */
[----:B------:R-:W-:Y:S01]  /*2cd0*/  @!P0 MOV R30, RZ ;  /* 0x000000ff001e8202 */ /* 0x000fe20000000f00 */
[----:B------:R-:W-:Y:S02]  /*2ce0*/  @P0 IMAD.MOV.U32 R30, RZ, RZ, RZ ;  /* 0x000000ffff1e0224 */ /* 0x000fe400078e00ff */
[----:B------:R-:W-:Y:S01]  /*2cf0*/  @P0 IMAD.MOV.U32 R31, RZ, RZ, R22 ;  /* 0x000000ffff1f0224 */ /* 0x000fe200078e0016 */
[----:B------:R-:W-:Y:S06]  /*2d00*/  BRA `(.L_x_27) ;  /* 0x0000000000147947 */ /* 0x000fec0003800000 */
.L_x_29:
[----:B------:R-:W-:Y:S02]  /*2d10*/  LOP3.LUT R31, R25, 0x80000, RZ, 0xfc, !PT ;  /* 0x00080000191f7812 */ /* 0x000fe400078efcff */
[----:B------:R-:W-:Y:S01]  /*2d20*/  MOV R30, R24 ;  /* 0x00000018001e7202 */ /* 0x000fe20000000f00 */
[----:B------:R-:W-:Y:S06]  /*2d30*/  BRA `(.L_x_27) ;  /* 0x0000000000087947 */ /* 0x000fec0003800000 */
.L_x_28:
[----:B------:R-:W-:Y:S01]  /*2d40*/  LOP3.LUT R31, R27, 0x80000, RZ, 0xfc, !PT ;  /* 0x000800001b1f7812 */ /* 0x000fe200078efcff */
[----:B------:R-:W-:-:S07]  /*2d50*/  IMAD.MOV.U32 R30, RZ, RZ, R26 ;  /* 0x000000ffff1e7224 */ /* 0x000fce00078e001a */
.L_x_27:
[----:B------:R-:W-:Y:S05]  /*2d60*/  BSYNC.RECONVERGENT B3 ;  /* 0x0000000000037941 */ /* 0x000fea0003800200 */
.L_x_25:
[----:B------:R-:W-:Y:S02]  /*2d70*/  HFMA2 R23, -RZ, RZ, 0, 0 ;  /* 0x00000000ff177431 */ /* 0x000fe400000001ff */
[----:B------:R-:W-:-:S04]  /*2d80*/  IMAD.MOV.U32 R22, RZ, RZ, R0 ;  /* 0x000000ffff167224 */ /* 0x000fc800078e0000 */
[----:B------:R-:W-:Y:S05]  /*2d90*/  RET.REL.NODEC R22 `(_Z12updateKernelffffiPiPfiS0_i) ;  /* 0xffffffd016987950 */ /* 0x000fea0003c3ffff */
        .weak           $__internal_1_$__cuda_sm20_sqrt_rn_f32_slowpath
        .type           $__internal_1_$__cuda_sm20_sqrt_rn_f32_slowpath,@function
        .size           $__internal_1_$__cuda_sm20_sqrt_rn_f32_slowpath,($__internal_2_$__cuda_sm3x_div_rn_noftz_f32_slowpath - $__internal_1_$__cuda_sm20_sqrt_rn_f32_slowpath)
$__internal_1_$__cuda_sm20_sqrt_rn_f32_slowpath:
[----:B------:R-:W-:-:S13]  /*2da0*/  LOP3.LUT P0, RZ, R17, 0x7fffffff, RZ, 0xc0, !PT ;  /* 0x7fffffff11ff7812 */ /* 0x000fda000780c0ff */
[----:B------:R-:W-:Y:S05]  /*2db0*/  @!P0 BRA `(.L_x_30) ;  /* 0x0000000000448947 */ /* 0x000fea0003800000 */
[----:B------:R-:W-:Y:S01]  /*2dc0*/  FSETP.GEU.FTZ.AND P0, PT, R17, RZ, PT ;  /* 0x000000ff1100720b */ /* 0x000fe20003f1e000 */
[----:B------:R-:W-:-:S12]  /*2dd0*/  IMAD.MOV.U32 R0, RZ, RZ, R17 ;  /* 0x000000ffff007224 */ /* 0x000fd800078e0011 */
[----:B------:R-:W-:Y:S01]  /*2de0*/  @!P0 IMAD.MOV.U32 R17, RZ, RZ, 0x7fffffff ;  /* 0x7fffffffff118424 */ /* 0x000fe200078e00ff */
[----:B------:R-:W-:Y:S06]  /*2df0*/  @!P0 BRA `(.L_x_30) ;  /* 0x0000000000348947 */ /* 0x000fec0003800000 */
[----:B------:R-:W-:-:S13]  /*2e00*/  FSETP.GTU.FTZ.AND P0, PT, |R0|, +INF , PT ;  /* 0x7f8000000000780b */ /* 0x000fda0003f1c200 */
[----:B------:R-:W-:Y:S01]  /*2e10*/  @P0 FADD.FTZ R17, R0, 1 ;  /* 0x3f80000000110421 */ /* 0x000fe20000010000 */
[----:B------:R-:W-:Y:S06]  /*2e20*/  @P0 BRA `(.L_x_30) ;  /* 0x0000000000280947 */ /* 0x000fec0003800000 */
[----:B------:R-:W-:-:S13]  /*2e30*/  FSETP.NEU.FTZ.AND P0, PT, |R0|, +INF , PT ;  /* 0x7f8000000000780b */ /* 0x000fda0003f1d200 */
[----:B------:R-:W-:-:S04]  /*2e40*/  @P0 FFMA R18, R0, 1.84467440737095516160e+19, RZ ;  /* 0x5f80000000120823 */ /* 0x000fc800000000ff */
[----:B------:R-:W0:Y:S02]  /*2e50*/  @P0 MUFU.RSQ R17, R18 ;  /* 0x0000001200110308 */ /* 0x000e240000001400 */
[----:B0-----:R-:W-:Y:S01]  /*2e60*/  @P0 FMUL.FTZ R19, R18, R17 ;  /* 0x0000001112130220 */ /* 0x001fe20000410000 */
[----:B------:R-:W-:Y:S01]  /*2e70*/  @P0 FMUL.FTZ R21, R17, 0.5 ;  /* 0x3f00000011150820 */ /* 0x000fe20000410000 */
[----:B------:R-:W-:Y:S02]  /*2e80*/  @!P0 MOV R17, R0 ;  /* 0x0000000000118202 */ /* 0x000fe40000000f00 */
[----:B------:R-:W-:-:S04]  /*2e90*/  @P0 FADD.FTZ R20, -R19, -RZ ;  /* 0x800000ff13140221 */ /* 0x000fc80000010100 */
[----:B------:R-:W-:-:S04]  /*2ea0*/  @P0 FFMA R20, R19, R20, R18 ;  /* 0x0000001413140223 */ /* 0x000fc80000000012 */
[----:B------:R-:W-:-:S04]  /*2eb0*/  @P0 FFMA R20, R20, R21, R19 ;  /* 0x0000001514140223 */ /* 0x000fc80000000013 */
[----:B------:R-:W-:-:S07]  /*2ec0*/  @P0 FMUL.FTZ R17, R20, 2.3283064365386962891e-10 ;  /* 0x2f80000014110820 */ /* 0x000fce0000410000 */
.L_x_30:
[----:B------:R-:W-:Y:S02]  /*2ed0*/  IMAD.MOV.U32 R18, RZ, RZ, R22 ;  /* 0x000000ffff127224 */ /* 0x000fe400078e0016 */
[----:B------:R-:W-:-:S04]  /*2ee0*/  IMAD.MOV.U32 R19, RZ, RZ, 0x0 ;  /* 0x00000000ff137424 */ /* 0x000fc800078e00ff */
[----:B------:R-:W-:Y:S05]  /*2ef0*/  RET.REL.NODEC R18 `(_Z12updateKernelffffiPiPfiS0_i) ;  /* 0xffffffd012407950 */ /* 0x000fea0003c3ffff */
        .weak           $__internal_2_$__cuda_sm3x_div_rn_noftz_f32_slowpath
        .type           $__internal_2_$__cuda_sm3x_div_rn_noftz_f32_slowpath,@function
        .size           $__internal_2_$__cuda_sm3x_div_rn_noftz_f32_slowpath,(.L_x_45 - $__internal_2_$__cuda_sm3x_div_rn_noftz_f32_slowpath)
$__internal_2_$__cuda_sm3x_div_rn_noftz_f32_slowpath:
[----:B------:R-:W-:Y:S01]  /*2f00*/  SHF.R.U32.HI R19, RZ, 0x17, R17 ;  /* 0x00000017ff137819 */ /* 0x000fe20000011611 */
[----:B------:R-:W-:Y:S01]  /*2f10*/  BSSY.RECONVERGENT B3, `(.L_x_31) ;  /* 0x0000062000037945 */ /* 0x000fe20003800200 */
[----:B------:R-:W-:Y:S02]  /*2f20*/  SHF.R.U32.HI R27, RZ, 0x17, R0 ;  /* 0x00000017ff1b7819 */ /* 0x000fe40000011600 */
[----:B------:R-:W-:Y:S02]  /*2f30*/  LOP3.LUT R19, R19, 0xff, RZ, 0xc0, !PT ;  /* 0x000000ff13137812 */ /* 0x000fe400078ec0ff */
[----:B------:R-:W-:Y:S02]  /*2f40*/  LOP3.LUT R29, R27, 0xff, RZ, 0xc0, !PT ;  /* 0x000000ff1b1d7812 */ /* 0x000fe400078ec0ff */
[----:B------:R-:W-:-:S03]  /*2f50*/  IADD3 R31, PT, PT, R19, -0x1, RZ ;  /* 0xffffffff131f7810 */ /* 0x000fc60007ffe0ff */
[----:B------:R-:W-:Y:S01]  /*2f60*/  VIADD R28, R29, 0xffffffff ;  /* 0xffffffff1d1c7836 */ /* 0x000fe20000000000 */
[----:B------:R-:W-:-:S04]  /*2f70*/  ISETP.GT.U32.AND P0, PT, R31, 0xfd, PT ;  /* 0x000000fd1f00780c */ /* 0x000fc80003f04070 */
[----:B------:R-:W-:-:S13]  /*2f80*/  ISETP.GT.U32.OR P0, PT, R28, 0xfd, P0 ;  /* 0x000000fd1c00780c */ /* 0x000fda0000704470 */
[----:B------:R-:W-:Y:S01]  /*2f90*/  @!P0 IMAD.MOV.U32 R27, RZ, RZ, RZ ;  /* 0x000000ffff1b8224 */ /* 0x000fe200078e00ff */
[----:B------:R-:W-:Y:S06]  /*2fa0*/  @!P0 BRA `(.L_x_32) ;  /* 0x00000000005c8947 */ /* 0x000fec0003800000 */
[----:B------:R-:W-:Y:S02]  /*2fb0*/  FSETP.GTU.FTZ.AND P0, PT, |R0|, +INF , PT ;  /* 0x7f8000000000780b */ /* 0x000fe40003f1c200 */
[----:B------:R-:W-:-:S04]  /*2fc0*/  FSETP.GTU.FTZ.AND P1, PT, |R17|, +INF , PT ;  /* 0x7f8000001100780b */ /* 0x000fc80003f3c200 */
[----:B------:R-:W-:-:S13]  /*2fd0*/  PLOP3.LUT P0, PT, P0, P1, PT, 0xf8, 0x8f ;  /* 0x00000000008f781c */ /* 0x000fda0000703f70 */
[----:B------:R-:W-:Y:S05]  /*2fe0*/  @P0 BRA `(.L_x_33) ;  /* 0x00000004004c0947 */ /* 0x000fea0003800000 */
[----:B------:R-:W-:-:S13]  /*2ff0*/  LOP3.LUT P0, RZ, R17, 0x7fffffff, R0, 0xc8, !PT ;  /* 0x7fffffff11ff7812 */ /* 0x000fda000780c800 */
[----:B------:R-:W-:Y:S05]  /*3000*/  @!P0 BRA `(.L_x_34) ;  /* 0x00000004003c8947 */ /* 0x000fea0003800000 */
[C---:B------:R-:W-:Y:S02]  /*3010*/  FSETP.NEU.FTZ.AND P1, PT, |R0|.reuse, +INF , PT ;  /* 0x7f8000000000780b */ /* 0x040fe40003f3d200 */
[----:B------:R-:W-:Y:S02]  /*3020*/  FSETP.NEU.FTZ.AND P2, PT, |R17|, +INF , PT ;  /* 0x7f8000001100780b */ /* 0x000fe40003f5d200 */
[----:B------:R-:W-:-:S11]  /*3030*/  FSETP.NEU.FTZ.AND P0, PT, |R0|, +INF , PT ;  /* 0x7f8000000000780b */ /* 0x000fd60003f1d200 */
[----:B------:R-:W-:Y:S05]  /*3040*/  @!P2 BRA !P1, `(.L_x_34) ;  /* 0x00000004002ca947 */ /* 0x000fea0004800000 */
[----:B------:R-:W-:-:S04]  /*3050*/  LOP3.LUT P1, RZ, R0, 0x7fffffff, RZ, 0xc0, !PT ;  /* 0x7fffffff00ff7812 */ /* 0x000fc8000782c0ff */
[----:B------:R-:W-:-:S13]  /*3060*/  PLOP3.LUT P1, PT, P2, P1, PT, 0x2f, 0xf2 ;  /* 0x0000000000f2781c */ /* 0x000fda0001722577 */
[----:B------:R-:W-:Y:S05]  /*3070*/  @P1 BRA `(.L_x_35) ;  /* 0x0000000400181947 */ /* 0x000fea0003800000 */
[----:B------:R-:W-:-:S04]  /*3080*/  LOP3.LUT P1, RZ, R17, 0x7fffffff, RZ, 0xc0, !PT ;  /* 0x7fffffff11ff7812 */ /* 0x000fc8000782c0ff */
[----:B------:R-:W-:-:S13]  /*3090*/  PLOP3.LUT P0, PT, P0, P1, PT, 0x2f, 0xf2 ;  /* 0x0000000000f2781c */ /* 0x000fda0000702577 */
[----:B------:R-:W-:Y:S05]  /*30a0*/  @P0 BRA `(.L_x_36) ;  /* 0x0000000400000947 */ /* 0x000fea0003800000 */
[----:B------:R-:W-:Y:S02]  /*30b0*/  ISETP.GE.AND P0, PT, R28, RZ, PT ;  /* 0x000000ff1c00720c */ /* 0x000fe40003f06270 */
[----:B------:R-:W-:-:S11]  /*30c0*/  ISETP.GE.AND P1, PT, R31, RZ, PT ;  /* 0x000000ff1f00720c */ /* 0x000fd60003f26270 */
[----:B------:R-:W-:Y:S01]  /*30d0*/  @P0 MOV R27, RZ ;  /* 0x000000ff001b0202 */ /* 0x000fe20000000f00 */
[----:B------:R-:W-:Y:S02]  /*30e0*/  @!P0 IMAD.MOV.U32 R27, RZ, RZ, -0x40 ;  /* 0xffffffc0ff1b8424 */ /* 0x000fe400078e00ff */
[----:B------:R-:W-:Y:S01]  /*30f0*/  @!P0 FFMA R0, R0, 1.84467440737095516160e+19, RZ ;  /* 0x5f80000000008823 */ /* 0x000fe200000000ff */
[----:B------:R-:W-:Y:S01]  /*3100*/  @!P1 FFMA R17, R17, 1.84467440737095516160e+19, RZ ;  /* 0x5f80000011119823 */ /* 0x000fe200000000ff */
[----:B------:R-:W-:-:S07]  /*3110*/  @!P1 VIADD R27, R27, 0x40 ;  /* 0x000000401b1b9836 */ /* 0x000fce0000000000 */
.L_x_32:
[----:B------:R-:W-:Y:S01]  /*3120*/  LEA R28, R19, 0xc0800000, 0x17 ;  /* 0xc0800000131c7811 */ /* 0x000fe200078eb8ff */
[----:B------:R-:W-:Y:S01]  /*3130*/  VIADD R29, R29, 0xffffff81 ;  /* 0xffffff811d1d7836 */ /* 0x000fe20000000000 */
[----:B------:R-:W-:Y:S02]  /*3140*/  BSSY.RECONVERGENT B4, `(.L_x_37) ;  /* 0x0000035000047945 */ /* 0x000fe40003800200 */
[----:B------:R-:W-:Y:S01]  /*3150*/  IADD3 R31, PT, PT, -R28, R17, RZ ;  /* 0x000000111c1f7210 */ /* 0x000fe20007ffe1ff */
[----:B------:R-:W-:-:S03]  /*3160*/  IMAD R0, R29, -0x800000, R0 ;  /* 0xff8000001d007824 */ /* 0x000fc600078e0200 */
[----:B------:R-:W0:Y:S01]  /*3170*/  MUFU.RCP R17, R31 ;  /* 0x0000001f00117308 */ /* 0x000e220000001000 */
[----:B------:R-:W-:-:S04]  /*3180*/  FADD.FTZ R33, -R31, -RZ ;  /* 0x800000ff1f217221 */ /* 0x000fc80000010100 */
[----:B0-----:R-:W-:-:S04]  /*3190*/  FFMA R28, R17, R33, 1 ;  /* 0x3f800000111c7423 */ /* 0x001fc80000000021 */
[----:B------:R-:W-:-:S04]  /*31a0*/  FFMA R17, R17, R28, R17 ;  /* 0x0000001c11117223 */ /* 0x000fc80000000011 */
[----:B------:R-:W-:-:S04]  /*31b0*/  FFMA R28, R0, R17, RZ ;  /* 0x00000011001c7223 */ /* 0x000fc800000000ff */
[----:B------:R-:W-:-:S04]  /*31c0*/  FFMA R32, R33, R28, R0 ;  /* 0x0000001c21207223 */ /* 0x000fc80000000000 */
[----:B------:R-:W-:Y:S01]  /*31d0*/  FFMA R28, R17, R32, R28 ;  /* 0x00000020111c7223 */ /* 0x000fe2000000001c */
[----:B------:R-:W-:-:S03]  /*31e0*/  IADD3 R32, PT, PT, R29, 0x7f, -R19 ;  /* 0x0000007f1d207810 */ /* 0x000fc60007ffe813 */
[----:B------:R-:W-:Y:S02]  /*31f0*/  FFMA R33, R33, R28, R0 ;  /* 0x0000001c21217223 */ /* 0x000fe40000000000 */
[----:B------:R-:W-:Y:S02]  /*3200*/  IMAD.IADD R32, R32, 0x1, R27 ;  /* 0x0000000120207824 */ /* 0x000fe400078e021b */
[----:B------:R-:W-:-:S05]  /*3210*/  FFMA R0, R17, R33, R28 ;  /* 0x0000002111007223 */ /* 0x000fca000000001c */
[----:B------:R-:W-:-:S04]  /*3220*/  SHF.R.U32.HI R19, RZ, 0x17, R0 ;  /* 0x00000017ff137819 */ /* 0x000fc80000011600 */
[----:B------:R-:W-:-:S04]  /*3230*/  LOP3.LUT R19, R19, 0xff, RZ, 0xc0, !PT ;  /* 0x000000ff13137812 */ /* 0x000fc800078ec0ff */
[----:B------:R-:W-:-:S05]  /*3240*/  IADD3 R29, PT, PT, R19, R32, RZ ;  /* 0x00000020131d7210 */ /* 0x000fca0007ffe0ff */
[----:B------:R-:W-:-:S05]  /*3250*/  VIADD R19, R29, 0xffffffff ;  /* 0xffffffff1d137836 */ /* 0x000fca0000000000 */
[----:B------:R-:W-:-:S13]  /*3260*/  ISETP.GE.U32.AND P0, PT, R19, 0xfe, PT ;  /* 0x000000fe1300780c */ /* 0x000fda0003f06070 */
[----:B------:R-:W-:Y:S05]  /*3270*/  @!P0 BRA `(.L_x_38) ;  /* 0x0000000000808947 */ /* 0x000fea0003800000 */
[----:B------:R-:W-:-:S13]  /*3280*/  ISETP.GT.AND P0, PT, R29, 0xfe, PT ;  /* 0x000000fe1d00780c */ /* 0x000fda0003f04270 */
[----:B------:R-:W-:Y:S05]  /*3290*/  @P0 BRA `(.L_x_39) ;  /* 0x00000000006c0947 */ /* 0x000fea0003800000 */
[----:B------:R-:W-:-:S13]  /*32a0*/  ISETP.GE.AND P0, PT, R29, 0x1, PT ;  /* 0x000000011d00780c */ /* 0x000fda0003f06270 */
[----:B------:R-:W-:Y:S05]  /*32b0*/  @P0 BRA `(.L_x_40) ;  /* 0x0000000000740947 */ /* 0x000fea0003800000 */
[----:B------:R-:W-:Y:S02]  /*32c0*/  ISETP.GE.AND P0, PT, R29, -0x18, PT ;  /* 0xffffffe81d00780c */ /* 0x000fe40003f06270 */
[----:B------:R-:W-:-:S11]  /*32d0*/  LOP3.LUT R0, R0, 0x80000000, RZ, 0xc0, !PT ;  /* 0x8000000000007812 */ /* 0x000fd600078ec0ff */
[----:B------:R-:W-:Y:S05]  /*32e0*/  @!P0 BRA `(.L_x_40) ;  /* 0x0000000000688947 */ /* 0x000fea0003800000 */
[-CC-:B------:R-:W-:Y:S01]  /*32f0*/  FFMA.RZ R19, R17, R33.reuse, R28.reuse ;  /* 0x0000002111137223 */ /* 0x180fe2000000c01c */
[C---:B------:R-:W-:Y:S01]  /*3300*/  VIADD R32, R29.reuse, 0x20 ;  /* 0x000000201d207836 */ /* 0x040fe20000000000 */
[C---:B------:R-:W-:Y:S02]  /*3310*/  ISETP.NE.AND P2, PT, R29.reuse, RZ, PT ;  /* 0x000000ff1d00720c */ /* 0x040fe40003f45270 */
[----:B------:R-:W-:Y:S02]  /*3320*/  ISETP.NE.AND P1, PT, R29, RZ, PT ;  /* 0x000000ff1d00720c */ /* 0x000fe40003f25270 */
[----:B------:R-:W-:Y:S01]  /*3330*/  LOP3.LUT R27, R19, 0x7fffff, RZ, 0xc0, !PT ;  /* 0x007fffff131b7812 */ /* 0x000fe200078ec0ff */
[CCC-:B------:R-:W-:Y:S01]  /*3340*/  FFMA.RP R19, R17.reuse, R33.reuse, R28.reuse ;  /* 0x0000002111137223 */ /* 0x1c0fe2000000801c */
[----:B------:R-:W-:Y:S01]  /*3350*/  FFMA.RM R28, R17, R33, R28 ;  /* 0x00000021111c7223 */ /* 0x000fe2000000401c */
[----:B------:R-:W-:Y:S02]  /*3360*/  IADD3 R17, PT, PT, -R29, RZ, RZ ;  /* 0x000000ff1d117210 */ /* 0x000fe40007ffe1ff */
[----:B------:R-:W-:-:S02]  /*3370*/  LOP3.LUT R27, R27, 0x800000, RZ, 0xfc, !PT ;  /* 0x008000001b1b7812 */ /* 0x000fc400078efcff */
[----:B------:R-:W-:Y:S02]  /*3380*/  FSETP.NEU.FTZ.AND P0, PT, R19, R28, PT ;  /* 0x0000001c1300720b */ /* 0x000fe40003f1d000 */
[----:B------:R-:W-:Y:S02]  /*3390*/  SHF.L.U32 R32, R27, R32, RZ ;  /* 0x000000201b207219 */ /* 0x000fe400000006ff */
[----:B------:R-:W-:Y:S02]  /*33a0*/  SEL R28, R17, RZ, P2 ;  /* 0x000000ff111c7207 */ /* 0x000fe40001000000 */
[----:B------:R-:W-:Y:S02]  /*33b0*/  ISETP.NE.AND P1, PT, R32, RZ, P1 ;  /* 0x000000ff2000720c */ /* 0x000fe40000f25270 */
[----:B------:R-:W-:Y:S02]  /*33c0*/  SHF.R.U32.HI R28, RZ, R28, R27 ;  /* 0x0000001cff1c7219 */ /* 0x000fe4000001161b */
[----:B------:R-:W-:-:S02]  /*33d0*/  PLOP3.LUT P0, PT, P0, P1, PT, 0xf8, 0x8f ;  /* 0x00000000008f781c */ /* 0x000fc40000703f70 */
[----:B------:R-:W-:Y:S02]  /*33e0*/  SHF.R.U32.HI R32, RZ, 0x1, R28 ;  /* 0x00000001ff207819 */ /* 0x000fe4000001161c */
[----:B------:R-:W-:-:S04]  /*33f0*/  SEL R17, RZ, 0x1, !P0 ;  /* 0x00000001ff117807 */ /* 0x000fc80004000000 */
[----:B------:R-:W-:-:S04]  /*3400*/  LOP3.LUT R17, R17, 0x1, R32, 0xf8, !PT ;  /* 0x0000000111117812 */ /* 0x000fc800078ef820 */
[----:B------:R-:W-:-:S05]  /*3410*/  LOP3.LUT R17, R17, R28, RZ, 0xc0, !PT ;  /* 0x0000001c11117212 */ /* 0x000fca00078ec0ff */
[----:B------:R-:W-:-:S05]  /*3420*/  IMAD.IADD R17, R32, 0x1, R17 ;  /* 0x0000000120117824 */ /* 0x000fca00078e0211 */
[----:B------:R-:W-:Y:S01]  /*3430*/  LOP3.LUT R0, R17, R0, RZ, 0xfc, !PT ;  /* 0x0000000011007212 */ /* 0x000fe200078efcff */
[----:B------:R-:W-:Y:S06]  /*3440*/  BRA `(.L_x_40) ;  /* 0x0000000000107947 */ /* 0x000fec0003800000 */
.L_x_39:
[----:B------:R-:W-:-:S04]  /*3450*/  LOP3.LUT R0, R0, 0x80000000, RZ, 0xc0, !PT ;  /* 0x8000000000007812 */ /* 0x000fc800078ec0ff */
[----:B------:R-:W-:Y:S01]  /*3460*/  LOP3.LUT R0, R0, 0x7f800000, RZ, 0xfc, !PT ;  /* 0x7f80000000007812 */ /* 0x000fe200078efcff */
[----:B------:R-:W-:Y:S06]  /*3470*/  BRA `(.L_x_40) ;  /* 0x0000000000047947 */ /* 0x000fec0003800000 */
.L_x_38:
[----:B------:R-:W-:-:S07]  /*3480*/  IMAD R0, R32, 0x800000, R0 ;  /* 0x0080000020007824 */ /* 0x000fce00078e0200 */
.L_x_40:
[----:B------:R-:W-:Y:S05]  /*3490*/  BSYNC.RECONVERGENT B4 ;  /* 0x0000000000047941 */ /* 0x000fea0003800200 */
.L_x_37:
[----:B------:R-:W-:Y:S05]  /*34a0*/  BRA `(.L_x_41) ;  /* 0x0000000000207947 */ /* 0x000fea0003800000 */
.L_x_36:
[----:B------:R-:W-:-:S04]  /*34b0*/  LOP3.LUT R0, R17, 0x80000000, R0, 0x48, !PT ;  /* 0x8000000011007812 */ /* 0x000fc800078e4800 */
[----:B------:R-:W-:Y:S01]  /*34c0*/  LOP3.LUT R0, R0, 0x7f800000, RZ, 0xfc, !PT ;  /* 0x7f80000000007812 */ /* 0x000fe200078efcff */
[----:B------:R-:W-:Y:S06]  /*34d0*/  BRA `(.L_x_41) ;  /* 0x0000000000147947 */ /* 0x000fec0003800000 */
.L_x_35:
[----:B------:R-:W-:Y:S01]  /*34e0*/  LOP3.LUT R0, R17, 0x80000000, R0, 0x48, !PT ;  /* 0x8000000011007812 */ /* 0x000fe200078e4800 */
[----:B------:R-:W-:Y:S06]  /*34f0*/  BRA `(.L_x_41) ;  /* 0x00000000000c7947 */ /* 0x000fec0003800000 */
.L_x_34:
[----:B------:R-:W0:Y:S01]  /*3500*/  MUFU.RSQ R0, -QNAN ;  /* 0xffc0000000007908 */ /* 0x000e220000001400 */
[----:B------:R-:W-:Y:S05]  /*3510*/  BRA `(.L_x_41) ;  /* 0x0000000000047947 */ /* 0x000fea0003800000 */
.L_x_33:
[----:B------:R-:W-:-:S07]  /*3520*/  FADD.FTZ R0, R0, R17 ;  /* 0x0000001100007221 */ /* 0x000fce0000010000 */
.L_x_41:
[----:B------:R-:W-:Y:S05]  /*3530*/  BSYNC.RECONVERGENT B3 ;  /* 0x0000000000037941 */ /* 0x000fea0003800200 */
.L_x_31:
[----:B------:R-:W-:-:S04]  /*3540*/  HFMA2 R19, -RZ, RZ, 0, 0 ;  /* 0x00000000ff137431 */ /* 0x000fc800000001ff */
[----:B0-----:R-:W-:Y:S05]  /*3550*/  RET.REL.NODEC R18 `(_Z12updateKernelffffiPiPfiS0_i) ;  /* 0xffffffc812a87950 */ /* 0x001fea0003c3ffff */
.L_x_42:
[----:B------:R-:W-:-:S00]  /*3560*/  BRA `(.L_x_42) ;  /* 0xfffffffc00fc7947 */ /* 0x000fc0000383ffff */
[----:B------:R-:W-:-:S00]  /*3570*/  NOP ;  /* 0x0000000000007918 */ /* 0x000fc00000000000 */
        /* <DEDUP_REMOVED lines=8> */
.L_x_45:


//--------------------- .nv.shared.reserved.0     --------------------------
	.section	.nv.shared.reserved.0,"aw",@nobits
	.weak		__nv_reservedSMEM_offset_0_alias
	.size		__nv_reservedSMEM_offset_0_alias, 0, 64
	.other		__nv_reservedSMEM_offset_0_alias,@"STO_CUDA_RESERVED_SHARED STV_DEFAULT"
__nv_reservedSMEM_offset_0_alias:
	.zero		0
	.zero		64


//--------------------- .nv.constant0._Z12updateKernelffffiPiPfiS0_i --------------------------
	.section	.nv.constant0._Z12updateKernelffffiPiPfiS0_i,"a",@progbits
	.sectionflags	@""
	.align	4
.nv.constant0._Z12updateKernelffffiPiPfiS0_i:
	.zero		956


//--------------------- SYMBOLS --------------------------

	.type		.nv.reservedSmem.offset0,@object
	.size		.nv.reservedSmem.offset0,0x4
